	.target	sm_90a

	.elftype	@"ET_EXEC"


//--------------------- .note.nv.tkinfo           --------------------------
	.section	.note.nv.tkinfo,"",@"SHT_NOTE"
	.sectionflags	@"SHF_NOTE_NV_TKINFO"
	.tkinfo
        /*0018*/ 	.word	0x00000002
        /*0030*/ 	.string	""
        /*0030*/ 	.string	"ptxas"
        /*0030*/ 	.string	"Cuda compilation tools, release 13.0, V13.0.88"
        /*0030*/ 	.string	"Build cuda_13.0.r13.0/compiler.36424714_0"
        /*0030*/ 	.string	"-arch sm_90a -m 64 "



//--------------------- .note.nv.cuinfo           --------------------------
	.section	.note.nv.cuinfo,"",@"SHT_NOTE"
	.sectionflags	@"SHF_NOTE_NV_CUINFO"
        /*0018*/ 	.short	0x0002
        /*001a*/ 	.short	0x005a
        /*001c*/ 	.short	0x0082
	.zero		2


//--------------------- .nv.info                  --------------------------
	.section	.nv.info,"",@"SHT_CUDA_INFO"
	.align	4


	//----- nvinfo : EIATTR_REGCOUNT
	.align		4
        /*0000*/ 	.byte	0x04, 0x2f
        /*0002*/ 	.short	(.L_12 - .L_11)
	.align		4
.L_11:
        /*0004*/ 	.word	index@(_ZN7cutlass13device_kernelINS_4conv6kernel13ConvUniversalINS1_16ConvProblemShapeILNS1_8OperatorE0ELi3EEENS1_10collective14CollectiveConvINS1_46MainloopSm90TmaGmmaWarpSpecializedImplicitGemmILS5_0ELi9ELi3EN4cute5tupleIJNSA_1CILi2EEENSC_ILi1EEESE_EEENS1_36KernelImplicitTmaWarpSpecializedSm90ELi1EEENSB_IJNSC_ILi128EEENSC_ILi64EEENSB_IJNSC_ILi32EEEEEEEEENS_10tfloat32_tESN_NSA_8TiledMMAINSA_8MMA_AtomIJNSA_4SM904GMMA29MMA_64x64x8_F32TF32TF32_SS_TNILNSR_7ScaleInE1ELST_1EEEEEENSA_6LayoutINSB_IJSE_SE_SE_EEENSB_IJNSC_ILi0EEESY_SY_EEEEENSB_IJNSA_10UnderscoreES11_S11_EEEEENS7_6detail26Sm90ImplicitGemmTileTraitsINSA_20SM90_TMA_LOAD_IM2COLENSA_14ComposedLayoutINSA_7SwizzleILi3ELi4ELi3EEENSA_18smem_ptr_flag_bitsILi32EEENSW_INSB_IJNSB_IJNSC_ILi8EEENSC_ILi16EEEEEENSB_IJSK_SE_EEENSB_IJSE_NSC_ILi9EEEEEEEEENSB_IJNSB_IJSK_NSC_ILi256EEEEEENSB_IJSE_SY_EEENSB_IJSY_NSC_ILi4096EEEEEEEEEEEEEvEENS15_INSA_23SM90_TMA_LOAD_MULTICASTENS17_IS19_S1B_NSW_INSB_IJNSB_IJS1C_S1C_EEES1F_S1H_EEENSB_IJS1K_S1L_NSB_IJSY_NSC_ILi2048EEEEEEEEEEEEEvEEEENS_8epilogue10collective6detail29Sm90TmaWarpSpecializedAdapterINS23_15DefaultEpilogueISN_NSB_IJNSB_IJllllEEESE_SY_EEES28_NS22_6thread17LinearCombinationISN_Li1EffLNS29_9ScaleType4KindE0ELNS_15FloatRoundStyleE2ESN_EENS_4gemm15EpilogueDefaultEEEEEvvEEEEvNT_6ParamsE)
        /*0008*/ 	.word	0x0000005c


	//----- nvinfo : EIATTR_FRAME_SIZE
	.align		4
.L_12:
        /*000c*/ 	.byte	0x04, 0x11
        /*000e*/ 	.short	(.L_14 - .L_13)
	.align		4
.L_13:
        /*0010*/ 	.word	index@(_ZN7cutlass13device_kernelINS_4conv6kernel13ConvUniversalINS1_16ConvProblemShapeILNS1_8OperatorE0ELi3EEENS1_10collective14CollectiveConvINS1_46MainloopSm90TmaGmmaWarpSpecializedImplicitGemmILS5_0ELi9ELi3EN4cute5tupleIJNSA_1CILi2EEENSC_ILi1EEESE_EEENS1_36KernelImplicitTmaWarpSpecializedSm90ELi1EEENSB_IJNSC_ILi128EEENSC_ILi64EEENSB_IJNSC_ILi32EEEEEEEEENS_10tfloat32_tESN_NSA_8TiledMMAINSA_8MMA_AtomIJNSA_4SM904GMMA29MMA_64x64x8_F32TF32TF32_SS_TNILNSR_7ScaleInE1ELST_1EEEEEENSA_6LayoutINSB_IJSE_SE_SE_EEENSB_IJNSC_ILi0EEESY_SY_EEEEENSB_IJNSA_10UnderscoreES11_S11_EEEEENS7_6detail26Sm90ImplicitGemmTileTraitsINSA_20SM90_TMA_LOAD_IM2COLENSA_14ComposedLayoutINSA_7SwizzleILi3ELi4ELi3EEENSA_18smem_ptr_flag_bitsILi32EEENSW_INSB_IJNSB_IJNSC_ILi8EEENSC_ILi16EEEEEENSB_IJSK_SE_EEENSB_IJSE_NSC_ILi9EEEEEEEEENSB_IJNSB_IJSK_NSC_ILi256EEEEEENSB_IJSE_SY_EEENSB_IJSY_NSC_ILi4096EEEEEEEEEEEEEvEENS15_INSA_23SM90_TMA_LOAD_MULTICASTENS17_IS19_S1B_NSW_INSB_IJNSB_IJS1C_S1C_EEES1F_S1H_EEENSB_IJS1K_S1L_NSB_IJSY_NSC_ILi2048EEEEEEEEEEEEEvEEEENS_8epilogue10collective6detail29Sm90TmaWarpSpecializedAdapterINS23_15DefaultEpilogueISN_NSB_IJNSB_IJllllEEESE_SY_EEES28_NS22_6thread17LinearCombinationISN_Li1EffLNS29_9ScaleType4KindE0ELNS_15FloatRoundStyleE2ESN_EENS_4gemm15EpilogueDefaultEEEEEvvEEEEvNT_6ParamsE)
        /*0014*/ 	.word	0x00000000


	//----- nvinfo : EIATTR_MIN_STACK_SIZE
	.align		4
.L_14:
        /*0018*/ 	.byte	0x04, 0x12
        /*001a*/ 	.short	(.L_16 - .L_15)
	.align		4
.L_15:
        /*001c*/ 	.word	index@(_ZN7cutlass13device_kernelINS_4conv6kernel13ConvUniversalINS1_16ConvProblemShapeILNS1_8OperatorE0ELi3EEENS1_10collective14CollectiveConvINS1_46MainloopSm90TmaGmmaWarpSpecializedImplicitGemmILS5_0ELi9ELi3EN4cute5tupleIJNSA_1CILi2EEENSC_ILi1EEESE_EEENS1_36KernelImplicitTmaWarpSpecializedSm90ELi1EEENSB_IJNSC_ILi128EEENSC_ILi64EEENSB_IJNSC_ILi32EEEEEEEEENS_10tfloat32_tESN_NSA_8TiledMMAINSA_8MMA_AtomIJNSA_4SM904GMMA29MMA_64x64x8_F32TF32TF32_SS_TNILNSR_7ScaleInE1ELST_1EEEEEENSA_6LayoutINSB_IJSE_SE_SE_EEENSB_IJNSC_ILi0EEESY_SY_EEEEENSB_IJNSA_10UnderscoreES11_S11_EEEEENS7_6detail26Sm90ImplicitGemmTileTraitsINSA_20SM90_TMA_LOAD_IM2COLENSA_14ComposedLayoutINSA_7SwizzleILi3ELi4ELi3EEENSA_18smem_ptr_flag_bitsILi32EEENSW_INSB_IJNSB_IJNSC_ILi8EEENSC_ILi16EEEEEENSB_IJSK_SE_EEENSB_IJSE_NSC_ILi9EEEEEEEEENSB_IJNSB_IJSK_NSC_ILi256EEEEEENSB_IJSE_SY_EEENSB_IJSY_NSC_ILi4096EEEEEEEEEEEEEvEENS15_INSA_23SM90_TMA_LOAD_MULTICASTENS17_IS19_S1B_NSW_INSB_IJNSB_IJS1C_S1C_EEES1F_S1H_EEENSB_IJS1K_S1L_NSB_IJSY_NSC_ILi2048EEEEEEEEEEEEEvEEEENS_8epilogue10collective6detail29Sm90TmaWarpSpecializedAdapterINS23_15DefaultEpilogueISN_NSB_IJNSB_IJllllEEESE_SY_EEES28_NS22_6thread17LinearCombinationISN_Li1EffLNS29_9ScaleType4KindE0ELNS_15FloatRoundStyleE2ESN_EENS_4gemm15EpilogueDefaultEEEEEvvEEEEvNT_6ParamsE)
        /*0020*/ 	.word	0x00000000
.L_16:


//--------------------- .nv.compat                --------------------------
	.section	.nv.compat,"",@"SHT_CUDA_COMPAT_INFO"
	.align	4
        /*0000*/ 	.byte	0x02, 0x09, 0x01, 0x00, 0x02, 0x02, 0x04, 0x00, 0x02, 0x05, 0x05, 0x00, 0x03, 0x07, 0x01, 0x01
        /*0010*/ 	.byte	0x02, 0x03, 0x01, 0x00, 0x02, 0x06, 0x01, 0x00, 0x04, 0x0b, 0x08, 0x00, 0x00, 0x00, 0x00, 0x00
        /*0020*/ 	.byte	0x00, 0x00, 0x00, 0x00


//--------------------- .nv.info._ZN7cutlass13device_kernelINS_4conv6kernel13ConvUniversalINS1_16ConvProblemShapeILNS1_8OperatorE0ELi3EEENS1_10collective14CollectiveConvINS1_46MainloopSm90TmaGmmaWarpSpecializedImplicitGemmILS5_0ELi9ELi3EN4cute5tupleIJNSA_1CILi2EEENSC_ILi1EEESE_EEENS1_36KernelImplicitTmaWarpSpecializedSm90ELi1EEENSB_IJNSC_ILi128EEENSC_ILi64EEENSB_IJNSC_ILi32EEEEEEEEENS_10tfloat32_tESN_NSA_8TiledMMAINSA_8MMA_AtomIJNSA_4SM904GMMA29MMA_64x64x8_F32TF32TF32_SS_TNILNSR_7ScaleInE1ELST_1EEEEEENSA_6LayoutINSB_IJSE_SE_SE_EEENSB_IJNSC_ILi0EEESY_SY_EEEEENSB_IJNSA_10UnderscoreES11_S11_EEEEENS7_6detail26Sm90ImplicitGemmTileTraitsINSA_20SM90_TMA_LOAD_IM2COLENSA_14ComposedLayoutINSA_7SwizzleILi3ELi4ELi3EEENSA_18smem_ptr_flag_bitsILi32EEENSW_INSB_IJNSB_IJNSC_ILi8EEENSC_ILi16EEEEEENSB_IJSK_SE_EEENSB_IJSE_NSC_ILi9EEEEEEEEENSB_IJNSB_IJSK_NSC_ILi256EEEEEENSB_IJSE_SY_EEENSB_IJSY_NSC_ILi4096EEEEEEEEEEEEEvEENS15_INSA_23SM90_TMA_LOAD_MULTICASTENS17_IS19_S1B_NSW_INSB_IJNSB_IJS1C_S1C_EEES1F_S1H_EEENSB_IJS1K_S1L_NSB_IJSY_NSC_ILi2048EEEEEEEEEEEEEvEEEENS_8epilogue10collective6detail29Sm90TmaWarpSpecializedAdapterINS23_15DefaultEpilogueISN_NSB_IJNSB_IJllllEEESE_SY_EEES28_NS22_6thread17LinearCombinationISN_Li1EffLNS29_9ScaleType4KindE0ELNS_15FloatRoundStyleE2ESN_EENS_4gemm15EpilogueDefaultEEEEEvvEEEEvNT_6ParamsE --------------------------
	.section	.nv.info._ZN7cutlass13device_kernelINS_4conv6kernel13ConvUniversalINS1_16ConvProblemShapeILNS1_8OperatorE0ELi3EEENS1_10collective14CollectiveConvINS1_46MainloopSm90TmaGmmaWarpSpecializedImplicitGemmILS5_0ELi9ELi3EN4cute5tupleIJNSA_1CILi2EEENSC_ILi1EEESE_EEENS1_36KernelImplicitTmaWarpSpecializedSm90ELi1EEENSB_IJNSC_ILi128EEENSC_ILi64EEENSB_IJNSC_ILi32EEEEEEEEENS_10tfloat32_tESN_NSA_8TiledMMAINSA_8MMA_AtomIJNSA_4SM904GMMA29MMA_64x64x8_F32TF32TF32_SS_TNILNSR_7ScaleInE1ELST_1EEEEEENSA_6LayoutINSB_IJSE_SE_SE_EEENSB_IJNSC_ILi0EEESY_SY_EEEEENSB_IJNSA_10UnderscoreES11_S11_EEEEENS7_6detail26Sm90ImplicitGemmTileTraitsINSA_20SM90_TMA_LOAD_IM2COLENSA_14ComposedLayoutINSA_7SwizzleILi3ELi4ELi3EEENSA_18smem_ptr_flag_bitsILi32EEENSW_INSB_IJNSB_IJNSC_ILi8EEENSC_ILi16EEEEEENSB_IJSK_SE_EEENSB_IJSE_NSC_ILi9EEEEEEEEENSB_IJNSB_IJSK_NSC_ILi256EEEEEENSB_IJSE_SY_EEENSB_IJSY_NSC_ILi4096EEEEEEEEEEEEEvEENS15_INSA_23SM90_TMA_LOAD_MULTICASTENS17_IS19_S1B_NSW_INSB_IJNSB_IJS1C_S1C_EEES1F_S1H_EEENSB_IJS1K_S1L_NSB_IJSY_NSC_ILi2048EEEEEEEEEEEEEvEEEENS_8epilogue10collective6detail29Sm90TmaWarpSpecializedAdapterINS23_15DefaultEpilogueISN_NSB_IJNSB_IJllllEEESE_SY_EEES28_NS22_6thread17LinearCombinationISN_Li1EffLNS29_9ScaleType4KindE0ELNS_15FloatRoundStyleE2ESN_EENS_4gemm15EpilogueDefaultEEEEEvvEEEEvNT_6ParamsE,"",@"SHT_CUDA_INFO"
	.sectionflags	@""
	.align	4


	//----- nvinfo : EIATTR_CUDA_API_VERSION
	.align		4
        /*0000*/ 	.byte	0x04, 0x37
        /*0002*/ 	.short	(.L_18 - .L_17)
.L_17:
        /*0004*/ 	.word	0x00000082


	//----- nvinfo : EIATTR_KPARAM_INFO
	.align		4
.L_18:
        /*0008*/ 	.byte	0x04, 0x17
        /*000a*/ 	.short	(.L_20 - .L_19)
.L_19:
        /*000c*/ 	.word	0x00000000
        /*0010*/ 	.short	0x0000
        /*0012*/ 	.short	0x0070
        /*0014*/ 	.byte	0x00, 0xf0, 0x01, 0x10


	//----- nvinfo : EIATTR_SPARSE_MMA_MASK
	.align		4
.L_20:
        /*0018*/ 	.byte	0x03, 0x50
        /*001a*/ 	.short	0x0000


	//----- nvinfo : EIATTR_MAXREG_COUNT
	.align		4
        /*001c*/ 	.byte	0x03, 0x1b
        /*001e*/ 	.short	0x00ff


	//----- nvinfo : EIATTR_NUM_BARRIERS
	.align		4
        /*0020*/ 	.byte	0x02, 0x4c
        /*0022*/ 	.byte	0x01
	.zero		1


	//----- nvinfo : EIATTR_MERCURY_ISA_VERSION
	.align		4
        /*0024*/ 	.byte	0x03, 0x5f
        /*0026*/ 	.short	0x0101


	//----- nvinfo : EIATTR_COOP_GROUP_MASK_REGIDS
	.align		4
        /*0028*/ 	.byte	0x04, 0x29
        /*002a*/ 	.short	(.L_22 - .L_21)


	//   ....[0]....
.L_21:
        /*002c*/ 	.word	0xffffffff


	//   ....[1]....
        /*0030*/ 	.word	0xffffffff


	//   ....[2]....
        /*0034*/ 	.word	0xffffffff


	//   ....[3]....
        /*0038*/ 	.word	0xffffffff


	//----- nvinfo : EIATTR_COOP_GROUP_INSTR_OFFSETS
	.align		4
.L_22:
        /*003c*/ 	.byte	0x04, 0x28
        /*003e*/ 	.short	(.L_24 - .L_23)


	//   ....[0]....
.L_23:
        /*0040*/ 	.word	0x00000070


	//   ....[1]....
        /*0044*/ 	.word	0x00000080


	//   ....[2]....
        /*0048*/ 	.word	0x00000140


	//   ....[3]....
        /*004c*/ 	.word	0x00000770


	//----- nvinfo : EIATTR_MBARRIER_INSTR_OFFSETS
	.align		4
.L_24:
        /*0050*/ 	.byte	0x04, 0x39
        /*0052*/ 	.short	(.L_26 - .L_25)


	//   ....[0]....
.L_25:
        /*0054*/ 	.word	0x00000310
        /*0058*/ 	.word	0x000000ff
        /*005c*/ 	.word	0x00036000
        /*0060*/ 	.short	0x0100
        /*0062*/ 	.byte	0x08
	.zero		1


	//   ....[1]....
        /*0064*/ 	.word	0x00000320
        /*0068*/ 	.word	0x000000ff
        /*006c*/ 	.word	0x00036048
        /*0070*/ 	.short	0x0100
        /*0072*/ 	.byte	0x08
	.zero		1


	//   ....[2]....
        /*0074*/ 	.word	0x00000330
        /*0078*/ 	.word	0x000000ff
        /*007c*/ 	.word	0x00036008
        /*0080*/ 	.short	0x0100
        /*0082*/ 	.byte	0x08
	.zero		1


	//   ....[3]....
        /*0084*/ 	.word	0x00000340
        /*0088*/ 	.word	0x000000ff
        /*008c*/ 	.word	0x00036050
        /*0090*/ 	.short	0x0100
        /*0092*/ 	.byte	0x08
	.zero		1


	//   ....[4]....
        /*0094*/ 	.word	0x00000350
        /*0098*/ 	.word	0x000000ff
        /*009c*/ 	.word	0x00036010
        /*00a0*/ 	.short	0x0100
        /*00a2*/ 	.byte	0x08
	.zero		1


	//   ....[5]....
        /*00a4*/ 	.word	0x00000360
        /*00a8*/ 	.word	0x000000ff
        /*00ac*/ 	.word	0x00036058
        /*00b0*/ 	.short	0x0100
        /*00b2*/ 	.byte	0x08
	.zero		1


	//   ....[6]....
        /*00b4*/ 	.word	0x00000370
        /*00b8*/ 	.word	0x000000ff
        /*00bc*/ 	.word	0x00036018
        /*00c0*/ 	.short	0x0100
        /*00c2*/ 	.byte	0x08
	.zero		1


	//   ....[7]....
        /*00c4*/ 	.word	0x00000380
        /*00c8*/ 	.word	0x000000ff
        /*00cc*/ 	.word	0x00036060
        /*00d0*/ 	.short	0x0100
        /*00d2*/ 	.byte	0x08
	.zero		1


	//   ....[8]....
        /*00d4*/ 	.word	0x00000390
        /*00d8*/ 	.word	0x000000ff
        /*00dc*/ 	.word	0x00036020
        /*00e0*/ 	.short	0x0100
        /*00e2*/ 	.byte	0x08
	.zero		1


	//   ....[9]....
        /*00e4*/ 	.word	0x000003a0
        /*00e8*/ 	.word	0x000000ff
        /*00ec*/ 	.word	0x00036068
        /*00f0*/ 	.short	0x0100
        /*00f2*/ 	.byte	0x08
	.zero		1


	//   ....[10]....
        /*00f4*/ 	.word	0x000003b0
        /*00f8*/ 	.word	0x000000ff
        /*00fc*/ 	.word	0x00036028
        /*0100*/ 	.short	0x0100
        /*0102*/ 	.byte	0x08
	.zero		1


	//   ....[11]....
        /*0104*/ 	.word	0x000003c0
        /*0108*/ 	.word	0x000000ff
        /*010c*/ 	.word	0x00036070
        /*0110*/ 	.short	0x0100
        /*0112*/ 	.byte	0x08
	.zero		1


	//   ....[12]....
        /*0114*/ 	.word	0x000003d0
        /*0118*/ 	.word	0x000000ff
        /*011c*/ 	.word	0x00036030
        /*0120*/ 	.short	0x0100
        /*0122*/ 	.byte	0x08
	.zero		1


	//   ....[13]....
        /*0124*/ 	.word	0x000003e0
        /*0128*/ 	.word	0x000000ff
        /*012c*/ 	.word	0x00036078
        /*0130*/ 	.short	0x0100
        /*0132*/ 	.byte	0x08
	.zero		1


	//   ....[14]....
        /*0134*/ 	.word	0x000003f0
        /*0138*/ 	.word	0x000000ff
        /*013c*/ 	.word	0x00036038
        /*0140*/ 	.short	0x0100
        /*0142*/ 	.byte	0x08
	.zero		1


	//   ....[15]....
        /*0144*/ 	.word	0x00000400
        /*0148*/ 	.word	0x000000ff
        /*014c*/ 	.word	0x00036080
        /*0150*/ 	.short	0x0100
        /*0152*/ 	.byte	0x08
	.zero		1


	//   ....[16]....
        /*0154*/ 	.word	0x00000410
        /*0158*/ 	.word	0x000000ff
        /*015c*/ 	.word	0x00036040
        /*0160*/ 	.short	0x0100
        /*0162*/ 	.byte	0x08
	.zero		1


	//   ....[17]....
        /*0164*/ 	.word	0x00000420
        /*0168*/ 	.word	0x000000ff
        /*016c*/ 	.word	0x00036088
        /*0170*/ 	.short	0x0100
        /*0172*/ 	.byte	0x08
	.zero		1


	//   ....[18]....
        /*0174*/ 	.word	0x00000de0
        /*0178*/ 	.word	0x00000007
        /*017c*/ 	.word	0x00036000
        /*0180*/ 	.short	0x010a
        /*0182*/ 	.byte	0x3f
	.zero		1


	//   ....[19]....
        /*0184*/ 	.word	0x00001280
        /*0188*/ 	.word	0x00000009
        /*018c*/ 	.word	0x00036000
        /*0190*/ 	.short	0x010a
        /*0192*/ 	.byte	0x3f
	.zero		1


	//   ....[20]....
        /*0194*/ 	.word	0x000015a0
        /*0198*/ 	.word	0x00000009
        /*019c*/ 	.word	0x00000000
        /*01a0*/ 	.short	0x0101
        /*01a2*/ 	.byte	0x3f
	.zero		1


	//   ....[21]....
        /*01a4*/ 	.word	0x000017d0
        /*01a8*/ 	.word	0x00000003
        /*01ac*/ 	.word	0x00000000
        /*01b0*/ 	.short	0x0101
        /*01b2*/ 	.byte	0x3f
	.zero		1


	//   ....[22]....
        /*01b4*/ 	.word	0x00006410
        /*01b8*/ 	.word	0x0000000d
        /*01bc*/ 	.word	0x00036048
        /*01c0*/ 	.short	0x010a
        /*01c2*/ 	.byte	0x3f
	.zero		1


	//   ....[23]....
        /*01c4*/ 	.word	0x00006c20
        /*01c8*/ 	.word	0x00000003
        /*01cc*/ 	.word	0x00000000
        /*01d0*/ 	.short	0x010a
        /*01d2*/ 	.byte	0x3f
	.zero		1


	//   ....[24]....
        /*01d4*/ 	.word	0x00006cd0
        /*01d8*/ 	.word	0x00000000
        /*01dc*/ 	.word	0x00000000
        /*01e0*/ 	.short	0x010a
        /*01e2*/ 	.byte	0x3f
	.zero		1


	//   ....[25]....
        /*01e4*/ 	.word	0x00006d80
        /*01e8*/ 	.word	0x00000000
        /*01ec*/ 	.word	0x00000000
        /*01f0*/ 	.short	0x010a
        /*01f2*/ 	.byte	0x3f
	.zero		1


	//   ....[26]....
        /*01f4*/ 	.word	0x00006e30
        /*01f8*/ 	.word	0x00000000
        /*01fc*/ 	.word	0x00000000
        /*0200*/ 	.short	0x010a
        /*0202*/ 	.byte	0x3f
	.zero		1


	//   ....[27]....
        /*0204*/ 	.word	0x00006ee0
        /*0208*/ 	.word	0x00000000
        /*020c*/ 	.word	0x00000000
        /*0210*/ 	.short	0x010a
        /*0212*/ 	.byte	0x3f
	.zero		1


	//   ....[28]....
        /*0214*/ 	.word	0x00006f90
        /*0218*/ 	.word	0x00000000
        /*021c*/ 	.word	0x00000000
        /*0220*/ 	.short	0x010a
        /*0222*/ 	.byte	0x3f
	.zero		1


	//   ....[29]....
        /*0224*/ 	.word	0x00007040
        /*0228*/ 	.word	0x00000000
        /*022c*/ 	.word	0x00000000
        /*0230*/ 	.short	0x010a
        /*0232*/ 	.byte	0x3f
	.zero		1


	//   ....[30]....
        /*0234*/ 	.word	0x000070f0
        /*0238*/ 	.word	0x00000000
        /*023c*/ 	.word	0x00000000
        /*0240*/ 	.short	0x010a
        /*0242*/ 	.byte	0x3f
	.zero		1


	//   ....[31]....
        /*0244*/ 	.word	0x000071a0
        /*0248*/ 	.word	0x00000005
        /*024c*/ 	.word	0x00000000
        /*0250*/ 	.short	0x010a
        /*0252*/ 	.byte	0x3f
	.zero		1


	//----- nvinfo : EIATTR_NUM_MBARRIERS
	.align		4
.L_26:
        /*0254*/ 	.byte	0x03, 0x38
        /*0256*/ 	.short	0x0012


	//----- nvinfo : EIATTR_EXIT_INSTR_OFFSETS
	.align		4
        /*0258*/ 	.byte	0x04, 0x1c
        /*025a*/ 	.short	(.L_28 - .L_27)


	//   ....[0]....
.L_27:
        /*025c*/ 	.word	0x00000b10


	//   ....[1]....
        /*0260*/ 	.word	0x00001930


	//   ....[2]....
        /*0264*/ 	.word	0x00004b50


	//   ....[3]....
        /*0268*/ 	.word	0x00004b80


	//   ....[4]....
        /*026c*/ 	.word	0x000061e0


	//   ....[5]....
        /*0270*/ 	.word	0x00006210


	//   ....[6]....
        /*0274*/ 	.word	0x00006230


	//   ....[7]....
        /*0278*/ 	.word	0x00006b10


	//   ....[8]....
        /*027c*/ 	.word	0x000071d0


	//----- nvinfo : EIATTR_MAX_THREADS
	.align		4
.L_28:
        /*0280*/ 	.byte	0x04, 0x05
        /*0282*/ 	.short	(.L_30 - .L_29)
.L_29:
        /*0284*/ 	.word	0x00000100
        /*0288*/ 	.word	0x00000001
        /*028c*/ 	.word	0x00000001


	//----- nvinfo : EIATTR_CRS_STACK_SIZE
	.align		4
.L_30:
        /*0290*/ 	.byte	0x04, 0x1e
        /*0292*/ 	.short	(.L_32 - .L_31)
.L_31:
        /*0294*/ 	.word	0x00000000


	//----- nvinfo : EIATTR_CBANK_PARAM_SIZE
	.align		4
.L_32:
        /*0298*/ 	.byte	0x03, 0x19
        /*029a*/ 	.short	0x0470


	//----- nvinfo : EIATTR_PARAM_CBANK
	.align		4
        /*029c*/ 	.byte	0x04, 0x0a
        /*029e*/ 	.short	(.L_34 - .L_33)
	.align		4
.L_33:
        /*02a0*/ 	.word	index@(.nv.constant0._ZN7cutlass13device_kernelINS_4conv6kernel13ConvUniversalINS1_16ConvProblemShapeILNS1_8OperatorE0ELi3EEENS1_10collective14CollectiveConvINS1_46MainloopSm90TmaGmmaWarpSpecializedImplicitGemmILS5_0ELi9ELi3EN4cute5tupleIJNSA_1CILi2EEENSC_ILi1EEESE_EEENS1_36KernelImplicitTmaWarpSpecializedSm90ELi1EEENSB_IJNSC_ILi128EEENSC_ILi64EEENSB_IJNSC_ILi32EEEEEEEEENS_10tfloat32_tESN_NSA_8TiledMMAINSA_8MMA_AtomIJNSA_4SM904GMMA29MMA_64x64x8_F32TF32TF32_SS_TNILNSR_7ScaleInE1ELST_1EEEEEENSA_6LayoutINSB_IJSE_SE_SE_EEENSB_IJNSC_ILi0EEESY_SY_EEEEENSB_IJNSA_10UnderscoreES11_S11_EEEEENS7_6detail26Sm90ImplicitGemmTileTraitsINSA_20SM90_TMA_LOAD_IM2COLENSA_14ComposedLayoutINSA_7SwizzleILi3ELi4ELi3EEENSA_18smem_ptr_flag_bitsILi32EEENSW_INSB_IJNSB_IJNSC_ILi8EEENSC_ILi16EEEEEENSB_IJSK_SE_EEENSB_IJSE_NSC_ILi9EEEEEEEEENSB_IJNSB_IJSK_NSC_ILi256EEEEEENSB_IJSE_SY_EEENSB_IJSY_NSC_ILi4096EEEEEEEEEEEEEvEENS15_INSA_23SM90_TMA_LOAD_MULTICASTENS17_IS19_S1B_NSW_INSB_IJNSB_IJS1C_S1C_EEES1F_S1H_EEENSB_IJS1K_S1L_NSB_IJSY_NSC_ILi2048EEEEEEEEEEEEEvEEEENS_8epilogue10collective6detail29Sm90TmaWarpSpecializedAdapterINS23_15DefaultEpilogueISN_NSB_IJNSB_IJllllEEESE_SY_EEES28_NS22_6thread17LinearCombinationISN_Li1EffLNS29_9ScaleType4KindE0ELNS_15FloatRoundStyleE2ESN_EENS_4gemm15EpilogueDefaultEEEEEvvEEEEvNT_6ParamsE)
        /*02a4*/ 	.short	0x0210
        /*02a6*/ 	.short	0x0470


	//----- nvinfo : EIATTR_SW_WAR
	.align		4
.L_34:
        /*02a8*/ 	.byte	0x04, 0x36
        /*02aa*/ 	.short	(.L_36 - .L_35)
.L_35:
        /*02ac*/ 	.word	0x00000008
.L_36:


//--------------------- .nv.callgraph             --------------------------
	.section	.nv.callgraph,"",@"SHT_CUDA_CALLGRAPH"
	.align	4
	.sectionentsize	8
	.align		4
        /*0000*/ 	.word	0x00000000
	.align		4
        /*0004*/ 	.word	0xffffffff
	.align		4
        /*0008*/ 	.word	0x00000000
	.align		4
        /*000c*/ 	.word	0xfffffffe
	.align		4
        /*0010*/ 	.word	0x00000000
	.align		4
        /*0014*/ 	.word	0xfffffffd
	.align		4
        /*0018*/ 	.word	0x00000000
	.align		4
        /*001c*/ 	.word	0xfffffffc


//--------------------- .nv.constant4             --------------------------
	.section	.nv.constant4,"a",@progbits
	.align	8
	.align		8
.nv.constant4:
        /*0000*/ 	.dword	_ZN39_INTERNAL_4c00b89e_4_k_cu_98f6b16f_29334cuda3std3__45__cpo5beginE
	.align		8
        /*0008*/ 	.dword	_ZN39_INTERNAL_4c00b89e_4_k_cu_98f6b16f_29334cuda3std3__45__cpo3endE
	.align		8
        /*0010*/ 	.dword	_ZN39_INTERNAL_4c00b89e_4_k_cu_98f6b16f_29334cuda3std3__45__cpo6cbeginE
	.align		8
        /*0018*/ 	.dword	_ZN39_INTERNAL_4c00b89e_4_k_cu_98f6b16f_29334cuda3std3__45__cpo4cendE
	.align		8
        /*0020*/ 	.dword	_ZN39_INTERNAL_4c00b89e_4_k_cu_98f6b16f_29334cuda3std3__441_GLOBAL__N__4c00b89e_4_k_cu_98f6b16f_29336ignoreE
	.align		8
        /*0028*/ 	.dword	_ZN39_INTERNAL_4c00b89e_4_k_cu_98f6b16f_29334cuda3std3__419piecewise_constructE
	.align		8
        /*0030*/ 	.dword	_ZN39_INTERNAL_4c00b89e_4_k_cu_98f6b16f_29334cuda3std3__48in_placeE
	.align		8
        /*0038*/ 	.dword	_ZN39_INTERNAL_4c00b89e_4_k_cu_98f6b16f_29334cuda3std6ranges3__45__cpo4swapE
	.align		8
        /*0040*/ 	.dword	_ZN39_INTERNAL_4c00b89e_4_k_cu_98f6b16f_29334cuda3std6ranges3__45__cpo9iter_moveE
	.align		8
        /*0048*/ 	.dword	_ZN39_INTERNAL_4c00b89e_4_k_cu_98f6b16f_29334cute7productE
	.align		8
        /*0050*/ 	.dword	_ZN39_INTERNAL_4c00b89e_4_k_cu_98f6b16f_29334cute1_E


//--------------------- .text._ZN7cutlass13device_kernelINS_4conv6kernel13ConvUniversalINS1_16ConvProblemShapeILNS1_8OperatorE0ELi3EEENS1_10collective14CollectiveConvINS1_46MainloopSm90TmaGmmaWarpSpecializedImplicitGemmILS5_0ELi9ELi3EN4cute5tupleIJNSA_1CILi2EEENSC_ILi1EEESE_EEENS1_36KernelImplicitTmaWarpSpecializedSm90ELi1EEENSB_IJNSC_ILi128EEENSC_ILi64EEENSB_IJNSC_ILi32EEEEEEEEENS_10tfloat32_tESN_NSA_8TiledMMAINSA_8MMA_AtomIJNSA_4SM904GMMA29MMA_64x64x8_F32TF32TF32_SS_TNILNSR_7ScaleInE1ELST_1EEEEEENSA_6LayoutINSB_IJSE_SE_SE_EEENSB_IJNSC_ILi0EEESY_SY_EEEEENSB_IJNSA_10UnderscoreES11_S11_EEEEENS7_6detail26Sm90ImplicitGemmTileTraitsINSA_20SM90_TMA_LOAD_IM2COLENSA_14ComposedLayoutINSA_7SwizzleILi3ELi4ELi3EEENSA_18smem_ptr_flag_bitsILi32EEENSW_INSB_IJNSB_IJNSC_ILi8EEENSC_ILi16EEEEEENSB_IJSK_SE_EEENSB_IJSE_NSC_ILi9EEEEEEEEENSB_IJNSB_IJSK_NSC_ILi256EEEEEENSB_IJSE_SY_EEENSB_IJSY_NSC_ILi4096EEEEEEEEEEEEEvEENS15_INSA_23SM90_TMA_LOAD_MULTICASTENS17_IS19_S1B_NSW_INSB_IJNSB_IJS1C_S1C_EEES1F_S1H_EEENSB_IJS1K_S1L_NSB_IJSY_NSC_ILi2048EEEEEEEEEEEEEvEEEENS_8epilogue10collective6detail29Sm90TmaWarpSpecializedAdapterINS23_15DefaultEpilogueISN_NSB_IJNSB_IJllllEEESE_SY_EEES28_NS22_6thread17LinearCombinationISN_Li1EffLNS29_9ScaleType4KindE0ELNS_15FloatRoundStyleE2ESN_EENS_4gemm15EpilogueDefaultEEEEEvvEEEEvNT_6ParamsE --------------------------
	.section	.text._ZN7cutlass13device_kernelINS_4conv6kernel13ConvUniversalINS1_16ConvProblemShapeILNS1_8OperatorE0ELi3EEENS1_10collective14CollectiveConvINS1_46MainloopSm90TmaGmmaWarpSpecializedImplicitGemmILS5_0ELi9ELi3EN4cute5tupleIJNSA_1CILi2EEENSC_ILi1EEESE_EEENS1_36KernelImplicitTmaWarpSpecializedSm90ELi1EEENSB_IJNSC_ILi128EEENSC_ILi64EEENSB_IJNSC_ILi32EEEEEEEEENS_10tfloat32_tESN_NSA_8TiledMMAINSA_8MMA_AtomIJNSA_4SM904GMMA29MMA_64x64x8_F32TF32TF32_SS_TNILNSR_7ScaleInE1ELST_1EEEEEENSA_6LayoutINSB_IJSE_SE_SE_EEENSB_IJNSC_ILi0EEESY_SY_EEEEENSB_IJNSA_10UnderscoreES11_S11_EEEEENS7_6detail26Sm90ImplicitGemmTileTraitsINSA_20SM90_TMA_LOAD_IM2COLENSA_14ComposedLayoutINSA_7SwizzleILi3ELi4ELi3EEENSA_18smem_ptr_flag_bitsILi32EEENSW_INSB_IJNSB_IJNSC_ILi8EEENSC_ILi16EEEEEENSB_IJSK_SE_EEENSB_IJSE_NSC_ILi9EEEEEEEEENSB_IJNSB_IJSK_NSC_ILi256EEEEEENSB_IJSE_SY_EEENSB_IJSY_NSC_ILi4096EEEEEEEEEEEEEvEENS15_INSA_23SM90_TMA_LOAD_MULTICASTENS17_IS19_S1B_NSW_INSB_IJNSB_IJS1C_S1C_EEES1F_S1H_EEENSB_IJS1K_S1L_NSB_IJSY_NSC_ILi2048EEEEEEEEEEEEEvEEEENS_8epilogue10collective6detail29Sm90TmaWarpSpecializedAdapterINS23_15DefaultEpilogueISN_NSB_IJNSB_IJllllEEESE_SY_EEES28_NS22_6thread17LinearCombinationISN_Li1EffLNS29_9ScaleType4KindE0ELNS_15FloatRoundStyleE2ESN_EENS_4gemm15EpilogueDefaultEEEEEvvEEEEvNT_6ParamsE,"ax",@progbits
	.align	128
.text._ZN7cutlass13device_kernelINS_4conv6kernel13ConvUniversalINS1_16ConvProblemShapeILNS1_8OperatorE0ELi3EEENS1_10collective14CollectiveConvINS1_46MainloopSm90TmaGmmaWarpSpecializedImplicitGemmILS5_0ELi9ELi3EN4cute5tupleIJNSA_1CILi2EEENSC_ILi1EEESE_EEENS1_36KernelImplicitTmaWarpSpecializedSm90ELi1EEENSB_IJNSC_ILi128EEENSC_ILi64EEENSB_IJNSC_ILi32EEEEEEEEENS_10tfloat32_tESN_NSA_8TiledMMAINSA_8MMA_AtomIJNSA_4SM904GMMA29MMA_64x64x8_F32TF32TF32_SS_TNILNSR_7ScaleInE1ELST_1EEEEEENSA_6LayoutINSB_IJSE_SE_SE_EEENSB_IJNSC_ILi0EEESY_SY_EEEEENSB_IJNSA_10UnderscoreES11_S11_EEEEENS7_6detail26Sm90ImplicitGemmTileTraitsINSA_20SM90_TMA_LOAD_IM2COLENSA_14ComposedLayoutINSA_7SwizzleILi3ELi4ELi3EEENSA_18smem_ptr_flag_bitsILi32EEENSW_INSB_IJNSB_IJNSC_ILi8EEENSC_ILi16EEEEEENSB_IJSK_SE_EEENSB_IJSE_NSC_ILi9EEEEEEEEENSB_IJNSB_IJSK_NSC_ILi256EEEEEENSB_IJSE_SY_EEENSB_IJSY_NSC_ILi4096EEEEEEEEEEEEEvEENS15_INSA_23SM90_TMA_LOAD_MULTICASTENS17_IS19_S1B_NSW_INSB_IJNSB_IJS1C_S1C_EEES1F_S1H_EEENSB_IJS1K_S1L_NSB_IJSY_NSC_ILi2048EEEEEEEEEEEEEvEEEENS_8epilogue10collective6detail29Sm90TmaWarpSpecializedAdapterINS23_15DefaultEpilogueISN_NSB_IJNSB_IJllllEEESE_SY_EEES28_NS22_6thread17LinearCombinationISN_Li1EffLNS29_9ScaleType4KindE0ELNS_15FloatRoundStyleE2ESN_EENS_4gemm15EpilogueDefaultEEEEEvvEEEEvNT_6ParamsE:
        .type           _ZN7cutlass13device_kernelINS_4conv6kernel13ConvUniversalINS1_16ConvProblemShapeILNS1_8OperatorE0ELi3EEENS1_10collective14CollectiveConvINS1_46MainloopSm90TmaGmmaWarpSpecializedImplicitGemmILS5_0ELi9ELi3EN4cute5tupleIJNSA_1CILi2EEENSC_ILi1EEESE_EEENS1_36KernelImplicitTmaWarpSpecializedSm90ELi1EEENSB_IJNSC_ILi128EEENSC_ILi64EEENSB_IJNSC_ILi32EEEEEEEEENS_10tfloat32_tESN_NSA_8TiledMMAINSA_8MMA_AtomIJNSA_4SM904GMMA29MMA_64x64x8_F32TF32TF32_SS_TNILNSR_7ScaleInE1ELST_1EEEEEENSA_6LayoutINSB_IJSE_SE_SE_EEENSB_IJNSC_ILi0EEESY_SY_EEEEENSB_IJNSA_10UnderscoreES11_S11_EEEEENS7_6detail26Sm90ImplicitGemmTileTraitsINSA_20SM90_TMA_LOAD_IM2COLENSA_14ComposedLayoutINSA_7SwizzleILi3ELi4ELi3EEENSA_18smem_ptr_flag_bitsILi32EEENSW_INSB_IJNSB_IJNSC_ILi8EEENSC_ILi16EEEEEENSB_IJSK_SE_EEENSB_IJSE_NSC_ILi9EEEEEEEEENSB_IJNSB_IJSK_NSC_ILi256EEEEEENSB_IJSE_SY_EEENSB_IJSY_NSC_ILi4096EEEEEEEEEEEEEvEENS15_INSA_23SM90_TMA_LOAD_MULTICASTENS17_IS19_S1B_NSW_INSB_IJNSB_IJS1C_S1C_EEES1F_S1H_EEENSB_IJS1K_S1L_NSB_IJSY_NSC_ILi2048EEEEEEEEEEEEEvEEEENS_8epilogue10collective6detail29Sm90TmaWarpSpecializedAdapterINS23_15DefaultEpilogueISN_NSB_IJNSB_IJllllEEESE_SY_EEES28_NS22_6thread17LinearCombinationISN_Li1EffLNS29_9ScaleType4KindE0ELNS_15FloatRoundStyleE2ESN_EENS_4gemm15EpilogueDefaultEEEEEvvEEEEvNT_6ParamsE,@function
        .size           _ZN7cutlass13device_kernelINS_4conv6kernel13ConvUniversalINS1_16ConvProblemShapeILNS1_8OperatorE0ELi3EEENS1_10collective14CollectiveConvINS1_46MainloopSm90TmaGmmaWarpSpecializedImplicitGemmILS5_0ELi9ELi3EN4cute5tupleIJNSA_1CILi2EEENSC_ILi1EEESE_EEENS1_36KernelImplicitTmaWarpSpecializedSm90ELi1EEENSB_IJNSC_ILi128EEENSC_ILi64EEENSB_IJNSC_ILi32EEEEEEEEENS_10tfloat32_tESN_NSA_8TiledMMAINSA_8MMA_AtomIJNSA_4SM904GMMA29MMA_64x64x8_F32TF32TF32_SS_TNILNSR_7ScaleInE1ELST_1EEEEEENSA_6LayoutINSB_IJSE_SE_SE_EEENSB_IJNSC_ILi0EEESY_SY_EEEEENSB_IJNSA_10UnderscoreES11_S11_EEEEENS7_6detail26Sm90ImplicitGemmTileTraitsINSA_20SM90_TMA_LOAD_IM2COLENSA_14ComposedLayoutINSA_7SwizzleILi3ELi4ELi3EEENSA_18smem_ptr_flag_bitsILi32EEENSW_INSB_IJNSB_IJNSC_ILi8EEENSC_ILi16EEEEEENSB_IJSK_SE_EEENSB_IJSE_NSC_ILi9EEEEEEEEENSB_IJNSB_IJSK_NSC_ILi256EEEEEENSB_IJSE_SY_EEENSB_IJSY_NSC_ILi4096EEEEEEEEEEEEEvEENS15_INSA_23SM90_TMA_LOAD_MULTICASTENS17_IS19_S1B_NSW_INSB_IJNSB_IJS1C_S1C_EEES1F_S1H_EEENSB_IJS1K_S1L_NSB_IJSY_NSC_ILi2048EEEEEEEEEEEEEvEEEENS_8epilogue10collective6detail29Sm90TmaWarpSpecializedAdapterINS23_15DefaultEpilogueISN_NSB_IJNSB_IJllllEEESE_SY_EEES28_NS22_6thread17LinearCombinationISN_Li1EffLNS29_9ScaleType4KindE0ELNS_15FloatRoundStyleE2ESN_EENS_4gemm15EpilogueDefaultEEEEEvvEEEEvNT_6ParamsE,(.L_x_167 - _ZN7cutlass13device_kernelINS_4conv6kernel13ConvUniversalINS1_16ConvProblemShapeILNS1_8OperatorE0ELi3EEENS1_10collective14CollectiveConvINS1_46MainloopSm90TmaGmmaWarpSpecializedImplicitGemmILS5_0ELi9ELi3EN4cute5tupleIJNSA_1CILi2EEENSC_ILi1EEESE_EEENS1_36KernelImplicitTmaWarpSpecializedSm90ELi1EEENSB_IJNSC_ILi128EEENSC_ILi64EEENSB_IJNSC_ILi32EEEEEEEEENS_10tfloat32_tESN_NSA_8TiledMMAINSA_8MMA_AtomIJNSA_4SM904GMMA29MMA_64x64x8_F32TF32TF32_SS_TNILNSR_7ScaleInE1ELST_1EEEEEENSA_6LayoutINSB_IJSE_SE_SE_EEENSB_IJNSC_ILi0EEESY_SY_EEEEENSB_IJNSA_10UnderscoreES11_S11_EEEEENS7_6detail26Sm90ImplicitGemmTileTraitsINSA_20SM90_TMA_LOAD_IM2COLENSA_14ComposedLayoutINSA_7SwizzleILi3ELi4ELi3EEENSA_18smem_ptr_flag_bitsILi32EEENSW_INSB_IJNSB_IJNSC_ILi8EEENSC_ILi16EEEEEENSB_IJSK_SE_EEENSB_IJSE_NSC_ILi9EEEEEEEEENSB_IJNSB_IJSK_NSC_ILi256EEEEEENSB_IJSE_SY_EEENSB_IJSY_NSC_ILi4096EEEEEEEEEEEEEvEENS15_INSA_23SM90_TMA_LOAD_MULTICASTENS17_IS19_S1B_NSW_INSB_IJNSB_IJS1C_S1C_EEES1F_S1H_EEENSB_IJS1K_S1L_NSB_IJSY_NSC_ILi2048EEEEEEEEEEEEEvEEEENS_8epilogue10collective6detail29Sm90TmaWarpSpecializedAdapterINS23_15DefaultEpilogueISN_NSB_IJNSB_IJllllEEESE_SY_EEES28_NS22_6thread17LinearCombinationISN_Li1EffLNS29_9ScaleType4KindE0ELNS_15FloatRoundStyleE2ESN_EENS_4gemm15EpilogueDefaultEEEEEvvEEEEvNT_6ParamsE)
        .other          _ZN7cutlass13device_kernelINS_4conv6kernel13ConvUniversalINS1_16ConvProblemShapeILNS1_8OperatorE0ELi3EEENS1_10collective14CollectiveConvINS1_46MainloopSm90TmaGmmaWarpSpecializedImplicitGemmILS5_0ELi9ELi3EN4cute5tupleIJNSA_1CILi2EEENSC_ILi1EEESE_EEENS1_36KernelImplicitTmaWarpSpecializedSm90ELi1EEENSB_IJNSC_ILi128EEENSC_ILi64EEENSB_IJNSC_ILi32EEEEEEEEENS_10tfloat32_tESN_NSA_8TiledMMAINSA_8MMA_AtomIJNSA_4SM904GMMA29MMA_64x64x8_F32TF32TF32_SS_TNILNSR_7ScaleInE1ELST_1EEEEEENSA_6LayoutINSB_IJSE_SE_SE_EEENSB_IJNSC_ILi0EEESY_SY_EEEEENSB_IJNSA_10UnderscoreES11_S11_EEEEENS7_6detail26Sm90ImplicitGemmTileTraitsINSA_20SM90_TMA_LOAD_IM2COLENSA_14ComposedLayoutINSA_7SwizzleILi3ELi4ELi3EEENSA_18smem_ptr_flag_bitsILi32EEENSW_INSB_IJNSB_IJNSC_ILi8EEENSC_ILi16EEEEEENSB_IJSK_SE_EEENSB_IJSE_NSC_ILi9EEEEEEEEENSB_IJNSB_IJSK_NSC_ILi256EEEEEENSB_IJSE_SY_EEENSB_IJSY_NSC_ILi4096EEEEEEEEEEEEEvEENS15_INSA_23SM90_TMA_LOAD_MULTICASTENS17_IS19_S1B_NSW_INSB_IJNSB_IJS1C_S1C_EEES1F_S1H_EEENSB_IJS1K_S1L_NSB_IJSY_NSC_ILi2048EEEEEEEEEEEEEvEEEENS_8epilogue10collective6detail29Sm90TmaWarpSpecializedAdapterINS23_15DefaultEpilogueISN_NSB_IJNSB_IJllllEEESE_SY_EEES28_NS22_6thread17LinearCombinationISN_Li1EffLNS29_9ScaleType4KindE0ELNS_15FloatRoundStyleE2ESN_EENS_4gemm15EpilogueDefaultEEEEEvvEEEEvNT_6ParamsE,@"STO_CUDA_ENTRY STV_DEFAULT"
_ZN7cutlass13device_kernelINS_4conv6kernel13ConvUniversalINS1_16ConvProblemShapeILNS1_8OperatorE0ELi3EEENS1_10collective14CollectiveConvINS1_46MainloopSm90TmaGmmaWarpSpecializedImplicitGemmILS5_0ELi9ELi3EN4cute5tupleIJNSA_1CILi2EEENSC_ILi1EEESE_EEENS1_36KernelImplicitTmaWarpSpecializedSm90ELi1EEENSB_IJNSC_ILi128EEENSC_ILi64EEENSB_IJNSC_ILi32EEEEEEEEENS_10tfloat32_tESN_NSA_8TiledMMAINSA_8MMA_AtomIJNSA_4SM904GMMA29MMA_64x64x8_F32TF32TF32_SS_TNILNSR_7ScaleInE1ELST_1EEEEEENSA_6LayoutINSB_IJSE_SE_SE_EEENSB_IJNSC_ILi0EEESY_SY_EEEEENSB_IJNSA_10UnderscoreES11_S11_EEEEENS7_6detail26Sm90ImplicitGemmTileTraitsINSA_20SM90_TMA_LOAD_IM2COLENSA_14ComposedLayoutINSA_7SwizzleILi3ELi4ELi3EEENSA_18smem_ptr_flag_bitsILi32EEENSW_INSB_IJNSB_IJNSC_ILi8EEENSC_ILi16EEEEEENSB_IJSK_SE_EEENSB_IJSE_NSC_ILi9EEEEEEEEENSB_IJNSB_IJSK_NSC_ILi256EEEEEENSB_IJSE_SY_EEENSB_IJSY_NSC_ILi4096EEEEEEEEEEEEEvEENS15_INSA_23SM90_TMA_LOAD_MULTICASTENS17_IS19_S1B_NSW_INSB_IJNSB_IJS1C_S1C_EEES1F_S1H_EEENSB_IJS1K_S1L_NSB_IJSY_NSC_ILi2048EEEEEEEEEEEEEvEEEENS_8epilogue10collective6detail29Sm90TmaWarpSpecializedAdapterINS23_15DefaultEpilogueISN_NSB_IJNSB_IJllllEEESE_SY_EEES28_NS22_6thread17LinearCombinationISN_Li1EffLNS29_9ScaleType4KindE0ELNS_15FloatRoundStyleE2ESN_EENS_4gemm15EpilogueDefaultEEEEEvvEEEEvNT_6ParamsE:
[----:B------:R-:W-:Y:S01]  /*0000*/  LDC R1, c[0x0][0x28] ;  /* 0x00000a00ff017b82 */ /* 0x000fe20000000800 */
[----:B------:R-:W0:Y:S01]  /*0010*/  S2R R10, SR_TID.X ;  /* 0x00000000000a7919 */ /* 0x000e220000002100 */
[----:B------:R-:W-:Y:S01]  /*0020*/  ELECT P0, URZ, PT ;  /* 0x00000000003f782f */ /* 0x000fe20003800000 */
[----:B------:R-:W-:Y:S01]  /*0030*/  BSSY B0, `(.L_x_0) ;  /* 0x0000010000007945 */ /* 0x000fe20003800000 */
[----:B------:R-:W1:Y:S01]  /*0040*/  S2R R11, SR_CTAID.X ;  /* 0x00000000000b7919 */ /* 0x000e620000002500 */
[--C-:B0-----:R-:W-:Y:S02]  /*0050*/  SHF.R.U32.HI R0, RZ, 0x5, R10.reuse ;  /* 0x00000005ff007819 */ /* 0x101fe4000001160a */
[----:B------:R-:W-:-:S03]  /*0060*/  SHF.R.U32.HI R2, RZ, 0x7, R10 ;  /* 0x00000007ff027819 */ /* 0x000fc6000001160a */
[----:B------:R-:W0:Y:S04]  /*0070*/  SHFL.IDX PT, R3, R0, RZ, 0x1f ;  /* 0x00001fff00037589 */ /* 0x000e2800000e0000 */
[----:B------:R2:W3:Y:S01]  /*0080*/  SHFL.IDX PT, R9, R2, RZ, 0x1f ;  /* 0x00001fff02097589 */ /* 0x0004e200000e0000 */
[----:B0-----:R-:W-:-:S13]  /*0090*/  ISETP.NE.OR P0, PT, R3, RZ, !P0 ;  /* 0x000000ff0300720c */ /* 0x001fda0004705670 */
[----:B-123--:R-:W-:Y:S05]  /*00a0*/  @P0 BRA `(.L_x_1) ;  /* 0x0000000000200947 */ /* 0x00efea0003800000 */
[----:B------:R-:W-:Y:S02]  /*00b0*/  ULDC.64 UR4, c[0x0][0x198] ;  /* 0x0000660000047ab9 */ /* 0x000fe40000000a00 */
[----:B------:R-:W-:Y:S02]  /*00c0*/  UIADD3 UR6, UP0, UR4, 0xf0, URZ ;  /* 0x000000f004067890 */ /* 0x000fe4000ff1e03f */
[----:B------:R-:W-:Y:S02]  /*00d0*/  UIADD3 UR4, UP1, UR4, 0x270, URZ ;  /* 0x0000027004047890 */ /* 0x000fe4000ff3e03f */
[----:B------:R-:W-:Y:S02]  /*00e0*/  UIADD3.X UR7, URZ, UR5, URZ, UP0, !UPT ;  /* 0x000000053f077290 */ /* 0x000fe400087fe43f */
[----:B------:R-:W-:-:S07]  /*00f0*/  UIADD3.X UR5, URZ, UR5, URZ, UP1, !UPT ;  /* 0x000000053f057290 */ /* 0x000fce0008ffe43f */
[----:B------:R0:W-:Y:S02]  /*0100*/  UTMACCTL.PF [UR6] ;  /* 0x00000000060079b9 */ /* 0x0001e40008040000 */
[----:B------:R0:W-:Y:S02]  /*0110*/  UTMACCTL.PF [UR4] ;  /* 0x00000000040079b9 */ /* 0x0001e40008040000 */
[----:B0-----:R-:W-:Y:S01]  /*0120*/  NOP ;  /* 0x0000000000007918 */ /* 0x001fe20000000000 */
.L_x_1:
[----:B------:R-:W-:Y:S05]  /*0130*/  BSYNC B0 ;  /* 0x0000000000007941 */ /* 0x000fea0003800000 */
.L_x_0:
[----:B------:R-:W0:Y:S01]  /*0140*/  SHFL.IDX PT, R0, R0, RZ, 0x1f ;  /* 0x00001fff00007589 */ /* 0x000e2200000e0000 */
[----:B------:R-:W-:Y:S02]  /*0150*/  SHF.R.S32.HI R5, RZ, 0x1f, R10 ;  /* 0x0000001fff057819 */ /* 0x000fe4000001140a */
[----:B------:R-:W-:Y:S01]  /*0160*/  I2FP.F32.U32 R6, R11 ;  /* 0x0000000b00067245 */ /* 0x000fe20000201000 */
[----:B------:R-:W1:Y:S01]  /*0170*/  S2R R13, SR_CTAID.Y ;  /* 0x00000000000d7919 */ /* 0x000e620000002600 */
[----:B------:R-:W-:-:S04]  /*0180*/  LEA.HI R5, R5, R10, RZ, 0x7 ;  /* 0x0000000a05057211 */ /* 0x000fc800078f38ff */
[----:B------:R-:W-:-:S05]  /*0190*/  LOP3.LUT R5, R5, 0xffffff80, RZ, 0xc0, !PT ;  /* 0xffffff8005057812 */ /* 0x000fca00078ec0ff */
[----:B------:R-:W-:-:S05]  /*01a0*/  IMAD.IADD R17, R10, 0x1, -R5 ;  /* 0x000000010a117824 */ /* 0x000fca00078e0a05 */
[----:B------:R-:W-:-:S04]  /*01b0*/  SHF.R.S32.HI R2, RZ, 0x1f, R17 ;  /* 0x0000001fff027819 */ /* 0x000fc80000011411 */
[----:B------:R-:W-:Y:S02]  /*01c0*/  LEA.HI R2, R2, R17, RZ, 0x3 ;  /* 0x0000001102027211 */ /* 0x000fe400078f18ff */
[----:B0-----:R-:W-:Y:S02]  /*01d0*/  ISETP.NE.AND P0, PT, R0, RZ, PT ;  /* 0x000000ff0000720c */ /* 0x001fe40003f05270 */
[--C-:B------:R-:W-:Y:S02]  /*01e0*/  SHF.R.S32.HI R4, RZ, 0x3, R2.reuse ;  /* 0x00000003ff047819 */ /* 0x100fe40000011402 */
[----:B------:R-:W-:Y:S02]  /*01f0*/  SHF.R.S32.HI R5, RZ, 0x1f, R2 ;  /* 0x0000001fff057819 */ /* 0x000fe40000011402 */
[----:B------:R-:W-:-:S07]  /*0200*/  SHF.R.S32.HI R7, RZ, 0x1f, R0 ;  /* 0x0000001fff077819 */ /* 0x000fce0000011400 */
[----:B-1----:R-:W-:Y:S05]  /*0210*/  @P0 BRA `(.L_x_2) ;  /* 0x00000000008c0947 */ /* 0x002fea0003800000 */
[----:B------:R-:W-:Y:S01]  /*0220*/  ELECT P0, URZ, PT ;  /* 0x00000000003f782f */ /* 0x000fe20003800000 */
[----:B------:R-:W-:-:S12]  /*0230*/  BSSY B0, `(.L_x_2) ;  /* 0x0000021000007945 */ /* 0x000fd80003800000 */
[----:B------:R-:W-:Y:S05]  /*0240*/  @!P0 BRA `(.L_x_3) ;  /* 0x00000000007c8947 */ /* 0x000fea0003800000 */
[----:B------:R-:W0:Y:S01]  /*0250*/  S2UR UR8, SR_CgaCtaId ;  /* 0x00000000000879c3 */ /* 0x000e220000008800 */
[----:B------:R-:W-:Y:S01]  /*0260*/  UMOV UR4, 0x400 ;  /* 0x0000040000047882 */ /* 0x000fe20000000000 */
[----:B------:R-:W-:Y:S01]  /*0270*/  UMOV UR5, 0x1 ;  /* 0x0000000100057882 */ /* 0x000fe20000000000 */
[----:B------:R-:W-:Y:S02]  /*0280*/  UMOV UR6, 0x2 ;  /* 0x0000000200067882 */ /* 0x000fe40000000000 */
[----:B------:R-:W-:-:S04]  /*0290*/  UIADD3 UR6, -UR6, 0x100000, URZ ;  /* 0x0010000006067890 */ /* 0x000fc8000fffe13f */
[----:B------:R-:W-:Y:S02]  /*02a0*/  USHF.L.U32 UR7, UR6, 0xb, URZ ;  /* 0x0000000b06077899 */ /* 0x000fe4000800063f */
[----:B------:R-:W-:Y:S02]  /*02b0*/  USHF.L.U32 UR6, UR6, 0x1, URZ ;  /* 0x0000000106067899 */ /* 0x000fe4000800063f */
[----:B0-----:R-:W-:Y:S02]  /*02c0*/  ULEA UR8, UR8, UR4, 0x18 ;  /* 0x0000000408087291 */ /* 0x001fe4000f8ec03f */
[----:B------:R-:W-:-:S04]  /*02d0*/  UIADD3 UR4, -UR5, 0x100000, URZ ;  /* 0x0010000005047890 */ /* 0x000fc8000fffe13f */
[----:B------:R-:W-:Y:S02]  /*02e0*/  USHF.L.U32 UR5, UR4, 0xb, URZ ;  /* 0x0000000b04057899 */ /* 0x000fe4000800063f */
[----:B------:R-:W-:Y:S01]  /*02f0*/  USHF.L.U32 UR4, UR4, 0x1, URZ ;  /* 0x0000000104047899 */ /* 0x000fe2000800063f */
[----:B------:R-:W0:Y:S11]  /*0300*/  FENCE.VIEW.ASYNC.S ;  /* 0x00000000000073c6 */ /* 0x000e360000000000 */
[----:B0-----:R0:W1:Y:S01]  /*0310*/  SYNCS.EXCH.64 URZ, [UR8+0x36000], UR4 ;  /* 0x03600004083f75b2 */ /* 0x0010620008000100 */
[----:B------:R0:W2:Y:S01]  /*0320*/  SYNCS.EXCH.64 URZ, [UR8+0x36048], UR6 ;  /* 0x03604806083f75b2 */ /* 0x0000a20008000100 */
[----:B------:R0:W3:Y:S01]  /*0330*/  SYNCS.EXCH.64 URZ, [UR8+0x36008], UR4 ;  /* 0x03600804083f75b2 */ /* 0x0000e20008000100 */
[----:B------:R0:W4:Y:S01]  /*0340*/  SYNCS.EXCH.64 URZ, [UR8+0x36050], UR6 ;  /* 0x03605006083f75b2 */ /* 0x0001220008000100 */
[----:B------:R0:W0:Y:S01]  /*0350*/  SYNCS.EXCH.64 URZ, [UR8+0x36010], UR4 ;  /* 0x03601004083f75b2 */ /* 0x0000220008000100 */
        /* <DEDUP_REMOVED lines=13> */
[----:B------:R-:W-:Y:S01]  /*0430*/  NOP ;  /* 0x0000000000007918 */ /* 0x000fe20000000000 */
.L_x_3:
[----:B0-----:R-:W-:Y:S05]  /*0440*/  BSYNC B0 ;  /* 0x0000000000007941 */ /* 0x001fea0003800000 */
.L_x_2:
[----:B------:R-:W-:Y:S01]  /*0450*/  ULDC UR4, c[0x0][0x150] ;  /* 0x0000540000047ab9 */ /* 0x000fe20000000800 */
[----:B------:R-:W-:Y:S01]  /*0460*/  LEA.HI R5, R5, R4, RZ, 0x2 ;  /* 0x0000000405057211 */ /* 0x000fe200078f10ff */
[----:B------:R-:W-:Y:S01]  /*0470*/  FMUL R6, R6, UR4 ;  /* 0x0000000406067c20 */ /* 0x000fe20008400000 */
[----:B------:R-:W-:Y:S01]  /*0480*/  LEA.HI R7, R7, R0, RZ, 0x2 ;  /* 0x0000000007077211 */ /* 0x000fe200078f10ff */
[----:B------:R-:W-:Y:S01]  /*0490*/  ULDC UR4, c[0x0][0x154] ;  /* 0x0000550000047ab9 */ /* 0x000fe20000000800 */
[----:B------:R-:W-:Y:S01]  /*04a0*/  LOP3.LUT R5, R5, 0xfffffffc, RZ, 0xc0, !PT ;  /* 0xfffffffc05057812 */ /* 0x000fe200078ec0ff */
[----:B------:R-:W0:Y:S01]  /*04b0*/  LDC R12, c[0x0][0x140] ;  /* 0x00005000ff0c7b82 */ /* 0x000e220000000800 */
[----:B------:R-:W-:Y:S01]  /*04c0*/  LOP3.LUT R7, R7, 0x3ffffffc, RZ, 0xc0, !PT ;  /* 0x3ffffffc07077812 */ /* 0x000fe200078ec0ff */
[----:B------:R-:W5:Y:S01]  /*04d0*/  F2I.U32.TRUNC.NTZ R6, R6 ;  /* 0x0000000600067305 */ /* 0x000f62000020f000 */
[----:B------:R-:W-:Y:S01]  /*04e0*/  I2FP.F32.U32 R2, R13 ;  /* 0x0000000d00027245 */ /* 0x000fe20000201000 */
[----:B------:R-:W-:Y:S01]  /*04f0*/  IMAD.IADD R5, R4, 0x1, -R5 ;  /* 0x0000000104057824 */ /* 0x000fe200078e0a05 */
[----:B------:R-:W-:Y:S01]  /*0500*/  LOP3.LUT P0, RZ, R17, 0x7, RZ, 0xc0, !PT ;  /* 0x0000000711ff7812 */ /* 0x000fe2000780c0ff */
[----:B------:R-:W-:Y:S01]  /*0510*/  IMAD.IADD R0, R0, 0x1, -R7 ;  /* 0x0000000100007824 */ /* 0x000fe200078e0a07 */
[----:B------:R-:W-:Y:S01]  /*0520*/  ISETP.NE.AND P3, PT, R9, 0x1, PT ;  /* 0x000000010900780c */ /* 0x000fe20003f65270 */
[----:B------:R-:W-:Y:S01]  /*0530*/  FMUL R8, R2, UR4 ;  /* 0x0000000402087c20 */ /* 0x000fe20008400000 */
[----:B------:R-:W-:Y:S01]  /*0540*/  ULDC UR4, c[0x0][0x144] ;  /* 0x0000510000047ab9 */ /* 0x000fe20000000800 */
[----:B------:R-:W-:Y:S01]  /*0550*/  IMAD R5, R0, 0x4, R5 ;  /* 0x0000000400057824 */ /* 0x000fe200078e0205 */
[----:B------:R-:W-:Y:S01]  /*0560*/  NOP ;  /* 0x0000000000007918 */ /* 0x000fe20000000000 */
[----:B------:R-:W-:-:S02]  /*0570*/  NOP ;  /* 0x0000000000007918 */ /* 0x000fc40000000000 */
[----:B------:R-:W1:Y:S01]  /*0580*/  F2I.U32.TRUNC.NTZ R8, R8 ;  /* 0x0000000800087305 */ /* 0x000e62000020f000 */
[----:B------:R-:W-:Y:S01]  /*0590*/  LEA.HI R0, R5, R5, RZ, 0x1 ;  /* 0x0000000505007211 */ /* 0x000fe200078f08ff */
[----:B-----5:R-:W-:-:S03]  /*05a0*/  IMAD.MOV R2, RZ, RZ, -R6 ;  /* 0x000000ffff027224 */ /* 0x020fc600078e0a06 */
[----:B------:R-:W-:Y:S01]  /*05b0*/  LOP3.LUT R0, R0, 0xfffffffe, RZ, 0xc0, !PT ;  /* 0xfffffffe00007812 */ /* 0x000fe200078ec0ff */
[----:B------:R-:W-:Y:S01]  /*05c0*/  IMAD R7, R2, UR4, R11 ;  /* 0x0000000402077c24 */ /* 0x000fe2000f8e020b */
[----:B------:R-:W-:Y:S01]  /*05d0*/  ULDC UR4, c[0x0][0x148] ;  /* 0x0000520000047ab9 */ /* 0x000fe20000000800 */
[C---:B------:R-:W-:Y:S01]  /*05e0*/  IMAD.SHL.U32 R2, R5.reuse, 0x4, RZ ;  /* 0x0000000405027824 */ /* 0x040fe200078e00ff */
[----:B0-----:R-:W-:Y:S01]  /*05f0*/  ISETP.EQ.U32.AND P1, PT, R12, 0x1, PT ;  /* 0x000000010c00780c */ /* 0x001fe20003f22070 */
[----:B------:R-:W-:-:S03]  /*0600*/  IMAD.IADD R0, R5, 0x1, -R0 ;  /* 0x0000000105007824 */ /* 0x000fc600078e0a00 */
[----:B------:R-:W-:Y:S01]  /*0610*/  LOP3.LUT R2, R5, 0xc, R2, 0x78, !PT ;  /* 0x0000000c05027812 */ /* 0x000fe200078e7802 */
[----:B-1----:R-:W-:Y:S01]  /*0620*/  IMAD.MOV R6, RZ, RZ, -R8 ;  /* 0x000000ffff067224 */ /* 0x002fe200078e0a08 */
[----:B------:R-:W-:Y:S02]  /*0630*/  ISETP.NE.AND P4, PT, R0, R7, PT ;  /* 0x000000070000720c */ /* 0x000fe40003f85270 */
[----:B------:R-:W-:Y:S01]  /*0640*/  SHF.R.S32.HI R0, RZ, 0x1f, R3 ;  /* 0x0000001fff007819 */ /* 0x000fe20000011403 */
[----:B------:R-:W-:Y:S01]  /*0650*/  IMAD R5, R6, UR4, R13 ;  /* 0x0000000406057c24 */ /* 0x000fe2000f8e020d */
[----:B------:R-:W-:Y:S02]  /*0660*/  ISETP.LT.U32.AND P0, PT, R2, 0x2, !P0 ;  /* 0x000000020200780c */ /* 0x000fe40004701070 */
[----:B------:R-:W-:-:S04]  /*0670*/  LEA.HI R0, R0, R3, RZ, 0x2 ;  /* 0x0000000300007211 */ /* 0x000fc800078f10ff */
[----:B------:R-:W-:-:S03]  /*0680*/  LOP3.LUT R0, R0, 0xfffffffc, RZ, 0xc0, !PT ;  /* 0xfffffffc00007812 */ /* 0x000fc600078ec0ff */
[----:B------:R-:W-:Y:S02]  /*0690*/  @P4 LEA.HI R4, R2, R2, RZ, 0x1 ;  /* 0x0000000202044211 */ /* 0x000fe400078f08ff */
[----:B------:R-:W-:Y:S02]  /*06a0*/  IMAD.IADD R8, R3, 0x1, -R0 ;  /* 0x0000000103087824 */ /* 0x000fe400078e0a00 */
[----:B------:R-:W-:-:S03]  /*06b0*/  @P4 SHF.R.S32.HI R4, RZ, 0x1, R4 ;  /* 0x00000001ff044819 */ /* 0x000fc60000011404 */
[----:B------:R-:W-:Y:S02]  /*06c0*/  LOP3.LUT P2, RZ, R9, R8, RZ, 0xfc, !PT ;  /* 0x0000000809ff7212 */ /* 0x000fe4000784fcff */
[----:B------:R-:W-:Y:S01]  /*06d0*/  @P4 ISETP.NE.AND P5, PT, R4, R5, PT ;  /* 0x000000050400420c */ /* 0x000fe20003fa5270 */
[----:B------:R-:W-:Y:S01]  /*06e0*/  IMAD.MOV.U32 R4, RZ, RZ, 0x1 ;  /* 0x00000001ff047424 */ /* 0x000fe200078e00ff */
[----:B------:R-:W-:Y:S02]  /*06f0*/  SEL R3, RZ, 0x1, P2 ;  /* 0x00000001ff037807 */ /* 0x000fe40001000000 */
[----:B------:R-:W-:Y:S02]  /*0700*/  SEL R5, RZ, 0x1, !P0 ;  /* 0x00000001ff057807 */ /* 0x000fe40004000000 */
[----:B------:R-:W-:Y:S02]  /*0710*/  @P4 SEL R4, RZ, 0x1, P5 ;  /* 0x00000001ff044807 */ /* 0x000fe40002800000 */
[----:B------:R-:W-:-:S02]  /*0720*/  SEL R3, R3, 0x2, P3 ;  /* 0x0000000203037807 */ /* 0x000fc40001800000 */
[----:B------:R-:W-:Y:S01]  /*0730*/  LOP3.LUT R4, R4, R5, RZ, 0xc0, !PT ;  /* 0x0000000504047212 */ /* 0x000fe200078ec0ff */
[----:B------:R-:W-:Y:S06]  /*0740*/  @!P1 BRA `(.L_x_4) ;  /* 0x0000000000089947 */ /* 0x000fec0003800000 */
[----:B--234-:R-:W-:Y:S01]  /*0750*/  UCGABAR_ARV ;  /* 0x00000000000079c7 */ /* 0x01cfe20008000000 */
[----:B------:R-:W-:Y:S05]  /*0760*/  BRA `(.L_x_5) ;  /* 0x0000000000047947 */ /* 0x000fea0003800000 */
.L_x_4:
[----:B--234-:R-:W-:Y:S01]  /*0770*/  NOP ;  /* 0x0000000000007918 */ /* 0x01cfe20000000000 */
.L_x_5:
[----:B------:R-:W-:Y:S01]  /*0780*/  ULDC.64 UR4, c[0x0][0x618] ;  /* 0x0001860000047ab9 */ /* 0x000fe20000000a00 */
[----:B------:R-:W-:Y:S01]  /*0790*/  ULDC.64 UR12, c[0x0][0x208] ;  /* 0x00008200000c7ab9 */ /* 0x000fe20000000a00 */
[----:B------:R-:W-:-:S04]  /*07a0*/  ISETP.NE.U32.AND P0, PT, RZ, UR4, PT ;  /* 0x00000004ff007c0c */ /* 0x000fc8000bf05070 */
[----:B------:R-:W-:-:S13]  /*07b0*/  ISETP.NE.AND.EX P0, PT, RZ, UR5, PT, P0 ;  /* 0x00000005ff007c0c */ /* 0x000fda000bf05300 */
[----:B------:R-:W-:Y:S05]  /*07c0*/  @!P0 BRA `(.L_x_6) ;  /* 0x00000000001c8947 */ /* 0x000fea0003800000 */
[----:B------:R-:W0:Y:S02]  /*07d0*/  LDC.64 R6, c[0x0][0x618] ;  /* 0x00018600ff067b82 */ /* 0x000e240000000a00 */
[----:B0-----:R-:W2:Y:S02]  /*07e0*/  LDG.E.64 R6, desc[UR12][R6.64] ;  /* 0x0000000c06067981 */ /* 0x001ea4000c1e1b00 */
[----:B--2---:R-:W-:-:S04]  /*07f0*/  ISETP.NE.U32.AND P0, PT, R6, RZ, PT ;  /* 0x000000ff0600720c */ /* 0x004fc80003f05070 */
[----:B------:R-:W-:-:S13]  /*0800*/  ISETP.NE.AND.EX P0, PT, R7, RZ, PT, P0 ;  /* 0x000000ff0700720c */ /* 0x000fda0003f05300 */
[----:B------:R-:W-:Y:S05]  /*0810*/  @!P0 BRA `(.L_x_6) ;  /* 0x0000000000088947 */ /* 0x000fea0003800000 */
[----:B------:R0:W5:Y:S01]  /*0820*/  LD.E R0, desc[UR12][R6.64] ;  /* 0x0000000c06007980 */ /* 0x000162000c101900 */
[----:B------:R-:W-:Y:S05]  /*0830*/  BRA `(.L_x_7) ;  /* 0x0000000000207947 */ /* 0x000fea0003800000 */
.L_x_6:
[----:B------:R-:W-:Y:S02]  /*0840*/  ULDC.64 UR4, c[0x0][0x608] ;  /* 0x0001820000047ab9 */ /* 0x000fe40000000a00 */
[----:B------:R-:W-:-:S04]  /*0850*/  ISETP.NE.U32.AND P0, PT, RZ, UR4, PT ;  /* 0x00000004ff007c0c */ /* 0x000fc8000bf05070 */
[----:B------:R-:W-:-:S13]  /*0860*/  ISETP.NE.AND.EX P0, PT, RZ, UR5, PT, P0 ;  /* 0x00000005ff007c0c */ /* 0x000fda000bf05300 */
[----:B------:R-:W-:Y:S05]  /*0870*/  @!P0 BRA `(.L_x_8) ;  /* 0x00000000000c8947 */ /* 0x000fea0003800000 */
[----:B------:R-:W0:Y:S02]  /*0880*/  LDC.64 R6, c[0x0][0x608] ;  /* 0x00018200ff067b82 */ /* 0x000e240000000a00 */
[----:B0-----:R1:W5:Y:S01]  /*0890*/  LDG.E R0, desc[UR12][R6.64] ;  /* 0x0000000c06007981 */ /* 0x001362000c1e1900 */
[----:B------:R-:W-:Y:S05]  /*08a0*/  BRA `(.L_x_7) ;  /* 0x0000000000047947 */ /* 0x000fea0003800000 */
.L_x_8:
[----:B------:R-:W2:Y:S02]  /*08b0*/  LDC R0, c[0x0][0x600] ;  /* 0x00018000ff007b82 */ /* 0x000ea40000000800 */
.L_x_7:
[----:B------:R-:W-:Y:S02]  /*08c0*/  ULDC.64 UR4, c[0x0][0x620] ;  /* 0x0001880000047ab9 */ /* 0x000fe40000000a00 */
[----:B------:R-:W-:-:S04]  /*08d0*/  ISETP.NE.U32.AND P0, PT, RZ, UR4, PT ;  /* 0x00000004ff007c0c */ /* 0x000fc8000bf05070 */
[----:B------:R-:W-:-:S13]  /*08e0*/  ISETP.NE.AND.EX P0, PT, RZ, UR5, PT, P0 ;  /* 0x00000005ff007c0c */ /* 0x000fda000bf05300 */
[----:B------:R-:W-:Y:S05]  /*08f0*/  @!P0 BRA `(.L_x_9) ;  /* 0x00000000001c8947 */ /* 0x000fea0003800000 */
[----:B01----:R-:W0:Y:S02]  /*0900*/  LDC.64 R6, c[0x0][0x620] ;  /* 0x00018800ff067b82 */ /* 0x003e240000000a00 */
[----:B0-----:R-:W3:Y:S02]  /*0910*/  LDG.E.64 R6, desc[UR12][R6.64] ;  /* 0x0000000c06067981 */ /* 0x001ee4000c1e1b00 */
[----:B---3--:R-:W-:-:S04]  /*0920*/  ISETP.NE.U32.AND P0, PT, R6, RZ, PT ;  /* 0x000000ff0600720c */ /* 0x008fc80003f05070 */
[----:B------:R-:W-:-:S13]  /*0930*/  ISETP.NE.AND.EX P0, PT, R7, RZ, PT, P0 ;  /* 0x000000ff0700720c */ /* 0x000fda0003f05300 */
[----:B------:R-:W-:Y:S05]  /*0940*/  @!P0 BRA `(.L_x_9) ;  /* 0x0000000000088947 */ /* 0x000fea0003800000 */
[----:B------:R0:W5:Y:S01]  /*0950*/  LD.E R14, desc[UR12][R6.64] ;  /* 0x0000000c060e7980 */ /* 0x000162000c101900 */
[----:B------:R-:W-:Y:S05]  /*0960*/  BRA `(.L_x_10) ;  /* 0x0000000000207947 */ /* 0x000fea0003800000 */
.L_x_9:
[----:B------:R-:W-:Y:S02]  /*0970*/  ULDC.64 UR4, c[0x0][0x610] ;  /* 0x0001840000047ab9 */ /* 0x000fe40000000a00 */
[----:B------:R-:W-:-:S04]  /*0980*/  ISETP.NE.U32.AND P0, PT, RZ, UR4, PT ;  /* 0x00000004ff007c0c */ /* 0x000fc8000bf05070 */
[----:B------:R-:W-:-:S13]  /*0990*/  ISETP.NE.AND.EX P0, PT, RZ, UR5, PT, P0 ;  /* 0x00000005ff007c0c */ /* 0x000fda000bf05300 */
[----:B------:R-:W-:Y:S05]  /*09a0*/  @!P0 BRA `(.L_x_11) ;  /* 0x00000000000c8947 */ /* 0x000fea0003800000 */
[----:B------:R-:W3:Y:S02]  /*09b0*/  LDC.64 R14, c[0x0][0x610] ;  /* 0x00018400ff0e7b82 */ /* 0x000ee40000000a00 */
[----:B---3--:R3:W5:Y:S01]  /*09c0*/  LDG.E R14, desc[UR12][R14.64] ;  /* 0x0000000c0e0e7981 */ /* 0x008762000c1e1900 */
[----:B------:R-:W-:Y:S05]  /*09d0*/  BRA `(.L_x_10) ;  /* 0x0000000000047947 */ /* 0x000fea0003800000 */
.L_x_11:
[----:B------:R-:W4:Y:S02]  /*09e0*/  LDC R14, c[0x0][0x604] ;  /* 0x00018100ff0e7b82 */ /* 0x000f240000000800 */
.L_x_10:
[----:B------:R-:W1:Y:S01]  /*09f0*/  LDC R5, c[0x0][0x3e8] ;  /* 0x0000fa00ff057b82 */ /* 0x000e620000000800 */
[----:B------:R-:W-:Y:S01]  /*0a00*/  ULDC UR4, c[0x0][0x3dc] ;  /* 0x0000f70000047ab9 */ /* 0x000fe20000000800 */
[----:B------:R-:W-:Y:S01]  /*0a10*/  ULDC.64 UR6, c[0x0][0x3e0] ;  /* 0x0000f80000067ab9 */ /* 0x000fe20000000a00 */
[----:B------:R-:W-:Y:S02]  /*0a20*/  UIADD3 UR4, UR4, 0x1f, URZ ;  /* 0x0000001f04047890 */ /* 0x000fe4000fffe03f */
[----:B------:R-:W-:Y:S02]  /*0a30*/  UIMAD UR6, UR7, UR6, URZ ;  /* 0x00000006070672a4 */ /* 0x000fe4000f8e023f */
[----:B------:R-:W-:-:S04]  /*0a40*/  USHF.R.S32.HI UR5, URZ, 0x1f, UR4 ;  /* 0x0000001f3f057899 */ /* 0x000fc80008011404 */
[----:B------:R-:W-:-:S04]  /*0a50*/  ULEA.HI UR5, UR5, UR4, URZ, 0x5 ;  /* 0x0000000405057291 */ /* 0x000fc8000f8f283f */
[----:B------:R-:W-:Y:S01]  /*0a60*/  USHF.R.S32.HI UR15, URZ, 0x5, UR5 ;  /* 0x000000053f0f7899 */ /* 0x000fe20008011405 */
[----:B-1----:R-:W-:-:S05]  /*0a70*/  IMAD R5, R5, UR6, RZ ;  /* 0x0000000605057c24 */ /* 0x002fca000f8e02ff */
[----:B------:R-:W-:Y:S01]  /*0a80*/  IMAD R5, R5, UR15, RZ ;  /* 0x0000000f05057c24 */ /* 0x000fe2000f8e02ff */
[----:B------:R-:W-:Y:S06]  /*0a90*/  @!P1 BRA `(.L_x_12) ;  /* 0x00000000000c9947 */ /* 0x000fec0003800000 */
[----:B------:R-:W-:Y:S01]  /*0aa0*/  UCGABAR_WAIT ;  /* 0x0000000000007dc7 */ /* 0x000fe20008000000 */
[----:B------:R-:W-:Y:S01]  /*0ab0*/  CCTL.IVALL ;  /* 0x00000000ff00798f */ /* 0x000fe20002000000 */
[----:B------:R-:W-:Y:S05]  /*0ac0*/  BRA `(.L_x_13) ;  /* 0x0000000000047947 */ /* 0x000fea0003800000 */
.L_x_12:
[----:B------:R-:W-:Y:S06]  /*0ad0*/  BAR.SYNC.DEFER_BLOCKING 0x0 ;  /* 0x0000000000007b1d */ /* 0x000fec0000010000 */
.L_x_13:
[----:B------:R-:W-:-:S13]  /*0ae0*/  ISETP.NE.AND P0, PT, R9, RZ, PT ;  /* 0x000000ff0900720c */ /* 0x000fda0003f05270 */
[----:B------:R-:W-:Y:S05]  /*0af0*/  @!P0 BRA `(.L_x_14) ;  /* 0x0000005400c88947 */ /* 0x000fea0003800000 */
[----:B------:R-:W-:-:S13]  /*0b00*/  ISETP.NE.AND P0, PT, R9, 0x1, PT ;  /* 0x000000010900780c */ /* 0x000fda0003f05270 */
[----:B------:R-:W-:Y:S05]  /*0b10*/  @P0 EXIT ;  /* 0x000000000000094d */ /* 0x000fea0003800000 */
[----:B------:R-:W-:Y:S01]  /*0b20*/  ISETP.GE.AND P0, PT, R5, 0x1, PT ;  /* 0x000000010500780c */ /* 0x000fe20003f06270 */
[----:B------:R-:W-:Y:S01]  /*0b30*/  UMOV UR4, URZ ;  /* 0x0000003f00047c82 */ /* 0x000fe20008000000 */
[----:B------:R-:W-:Y:S02]  /*0b40*/  CS2R R54, SRZ ;  /* 0x0000000000367805 */ /* 0x000fe4000001ff00 */
[----:B------:R-:W-:Y:S02]  /*0b50*/  CS2R R56, SRZ ;  /* 0x0000000000387805 */ /* 0x000fe4000001ff00 */
[----:B------:R-:W-:Y:S02]  /*0b60*/  CS2R R58, SRZ ;  /* 0x00000000003a7805 */ /* 0x000fe4000001ff00 */
[----:B------:R-:W-:Y:S02]  /*0b70*/  CS2R R60, SRZ ;  /* 0x00000000003c7805 */ /* 0x000fe4000001ff00 */
[----:B------:R-:W-:-:S02]  /*0b80*/  CS2R R62, SRZ ;  /* 0x00000000003e7805 */ /* 0x000fc4000001ff00 */
[----:B------:R-:W-:Y:S02]  /*0b90*/  CS2R R64, SRZ ;  /* 0x0000000000407805 */ /* 0x000fe4000001ff00 */
        /* <DEDUP_REMOVED lines=25> */
[----:B------:R-:W-:Y:S01]  /*0d30*/  CS2R R52, SRZ ;  /* 0x0000000000347805 */ /* 0x000fe2000001ff00 */
[----:B------:R-:W-:Y:S06]  /*0d40*/  @!P0 BRA `(.L_x_15) ;  /* 0x0000000000e88947 */ /* 0x000fec0003800000 */
[----:B0-----:R-:W-:-:S04]  /*0d50*/  LOP3.LUT R6, R3, 0x1, RZ, 0xfc, !PT ;  /* 0x0000000103067812 */ /* 0x001fc800078efcff */
[----:B------:R-:W-:-:S13]  /*0d60*/  ISETP.NE.AND P1, PT, R6, 0x3, PT ;  /* 0x000000030600780c */ /* 0x000fda0003f25270 */
[----:B------:R-:W-:Y:S05]  /*0d70*/  @!P1 BRA `(.L_x_16) ;  /* 0x0000000000049947 */ /* 0x000fea0003800000 */
[----:B------:R-:W-:Y:S01]  /*0d80*/  BPT.TRAP 0x1 ;  /* 0x000000040000795c */ /* 0x000fe20000300000 */
.L_x_16:
[----:B------:R-:W0:Y:S01]  /*0d90*/  S2UR UR5, SR_CgaCtaId ;  /* 0x00000000000579c3 */ /* 0x000e220000008800 */
[----:B------:R-:W-:Y:S01]  /*0da0*/  SHF.L.U32 R6, RZ, 0x1f, RZ ;  /* 0x0000001fff067819 */ /* 0x000fe200000006ff */
[----:B------:R-:W-:Y:S02]  /*0db0*/  UMOV UR4, 0x400 ;  /* 0x0000040000047882 */ /* 0x000fe40000000000 */
[----:B0-----:R-:W-:-:S12]  /*0dc0*/  ULEA UR4, UR5, UR4, 0x18 ;  /* 0x0000000405047291 */ /* 0x001fd8000f8ec03f */
.L_x_17:
[----:B0-----:R-:W-:-:S04]  /*0dd0*/  IMAD.U32 R7, RZ, RZ, UR4 ;  /* 0x00000004ff077e24 */ /* 0x001fc8000f8e00ff */
[----:B------:R0:W1:Y:S03]  /*0de0*/  SYNCS.PHASECHK.TRANS64.TRYWAIT P1, [R7+URZ+0x36000], R6 ;  /* 0x03600006070075a7 */ /* 0x000066000802017f */
[----:B-1----:R-:W-:Y:S05]  /*0df0*/  @!P1 NANOSLEEP.SYNCS 0x989680 ;  /* 0x009896800000995d */ /* 0x002fea0003900000 */
[----:B------:R-:W1:Y:S02]  /*0e00*/  @!P1 SYNCS.PHASECHK.TRANS64 P1, [R7+URZ+0x36000], R6 ;  /* 0x03600006070095a7 */ /* 0x000e64000802007f */
[----:B-1----:R-:W-:Y:S05]  /*0e10*/  @!P1 BRA `(.L_x_17) ;  /* 0xfffffffc00ec9947 */ /* 0x002fea000383ffff */
[----:B------:R-:W-:Y:S01]  /*0e20*/  UIADD3 UR5, UR4, 0x24000, URZ ;  /* 0x0002400004057890 */ /* 0x000fe2000fffe03f */
[----:B------:R-:W-:Y:S01]  /*0e30*/  WARPGROUP.ARRIVE ;  /* 0x00000000000079c5 */ /* 0x000fe20000000000 */
[----:B------:R-:W-:Y:S02]  /*0e40*/  USHF.R.U32.HI UR4, URZ, 0x4, UR4 ;  /* 0x000000043f047899 */ /* 0x000fe40008011604 */
[----:B------:R-:W-:Y:S02]  /*0e50*/  USHF.R.U32.HI UR5, URZ, 0x4, UR5 ;  /* 0x000000043f057899 */ /* 0x000fe40008011605 */
[----:B------:R-:W-:Y:S02]  /*0e60*/  ULOP3.LUT UR4, UR4, 0x3fff, URZ, 0xc0, !UPT ;  /* 0x00003fff04047892 */ /* 0x000fe4000f8ec03f */
[----:B------:R-:W-:Y:S02]  /*0e70*/  ULOP3.LUT UR5, UR5, 0x3fff, URZ, 0xc0, !UPT ;  /* 0x00003fff05057892 */ /* 0x000fe4000f8ec03f */
[----:B------:R-:W-:-:S02]  /*0e80*/  ULOP3.LUT UR9, UR4, 0x10000, URZ, 0xfc, !UPT ;  /* 0x0001000004097892 */ /* 0x000fc4000f8efc3f */
[----:B------:R-:W-:Y:S02]  /*0e90*/  ULOP3.LUT UR10, UR5, 0x10000, URZ, 0xfc, !UPT ;  /* 0x00010000050a7892 */ /* 0x000fe4000f8efc3f */
[----:B------:R-:W-:Y:S01]  /*0ea0*/  UIADD3 UR8, UR9, 0x200, URZ ;  /* 0x0000020009087890 */ /* 0x000fe2000fffe03f */
[----:B------:R-:W-:Y:S02]  /*0eb0*/  UMOV UR5, 0x40000040 ;  /* 0x4000004000057882 */ /* 0x000fe40000000000 */
[----:B------:R-:W-:Y:S01]  /*0ec0*/  UMOV UR4, UR9 ;  /* 0x0000000900047c82 */ /* 0x000fe20008000000 */
[----:B------:R-:W-:Y:S01]  /*0ed0*/  UMOV UR7, 0x40000040 ;  /* 0x4000004000077882 */ /* 0x000fe20000000000 */
[----:B------:R-:W-:Y:S02]  /*0ee0*/  UMOV UR6, UR10 ;  /* 0x0000000a00067c82 */ /* 0x000fe40008000000 */
[----:B------:R-:W-:Y:S01]  /*0ef0*/  HGMMA.64x64x8.F32.TF32 R56, gdesc[UR4], RZ, !UPT ;  /* 0x04e00000043879f0 */ /* 0x000fe2000c7028ff */
[----:B------:R-:W-:Y:S01]  /*0f00*/  UMOV UR4, UR8 ;  /* 0x0000000800047c82 */ /* 0x000fe20008000000 */
[----:B------:R-:W-:Y:S01]  /*0f10*/  UMOV UR5, 0x40000040 ;  /* 0x4000004000057882 */ /* 0x000fe20000000000 */
[----:B------:R-:W-:Y:S01]  /*0f20*/  UIADD3 UR8, UR9, 0x202, URZ ;  /* 0x0000020209087890 */ /* 0x000fe2000fffe03f */
[----:B------:R-:W-:Y:S01]  /*0f30*/  HGMMA.64x64x8.F32.TF32 R24, gdesc[UR4], RZ, !UPT ;  /* 0x04e00000041879f0 */ /* 0x000fe2000c7028ff */
[----:B------:R-:W-:-:S02]  /*0f40*/  UIADD3 UR4, UR9, 0x2, URZ ;  /* 0x0000000209047890 */ /* 0x000fc4000fffe03f */
[----:B------:R-:W-:Y:S01]  /*0f50*/  UIADD3 UR6, UR10, 0x2, URZ ;  /* 0x000000020a067890 */ /* 0x000fe2000fffe03f */
[----:B------:R-:W-:Y:S01]  /*0f60*/  UMOV UR5, 0x40000040 ;  /* 0x4000004000057882 */ /* 0x000fe20000000000 */
[----:B------:R-:W-:-:S07]  /*0f70*/  UMOV UR7, 0x40000040 ;  /* 0x4000004000077882 */ /* 0x000fce0000000000 */
[----:B------:R-:W-:Y:S01]  /*0f80*/  HGMMA.64x64x8.F32.TF32 R56, gdesc[UR4], R56 ;  /* 0x04e00000043879f0 */ /* 0x000fe20008702838 */
[----:B------:R-:W-:Y:S01]  /*0f90*/  UMOV UR4, UR8 ;  /* 0x0000000800047c82 */ /* 0x000fe20008000000 */
[----:B------:R-:W-:Y:S01]  /*0fa0*/  UMOV UR5, 0x40000040 ;  /* 0x4000004000057882 */ /* 0x000fe20000000000 */
[----:B------:R-:W-:Y:S01]  /*0fb0*/  UIADD3 UR8, UR9, 0x204, URZ ;  /* 0x0000020409087890 */ /* 0x000fe2000fffe03f */
[----:B------:R-:W-:Y:S01]  /*0fc0*/  HGMMA.64x64x8.F32.TF32 R24, gdesc[UR4], R24 ;  /* 0x04e00000041879f0 */ /* 0x000fe20008702818 */
[----:B------:R-:W-:Y:S02]  /*0fd0*/  UIADD3 UR4, UR9, 0x4, URZ ;  /* 0x0000000409047890 */ /* 0x000fe4000fffe03f */
        /* <DEDUP_REMOVED lines=14> */
[----:B------:R-:W-:Y:S02]  /*10c0*/  UMOV UR5, 0x40000040 ;  /* 0x4000004000057882 */ /* 0x000fe40000000000 */
[----:B------:R-:W-:Y:S01]  /*10d0*/  HGMMA.64x64x8.F32.TF32 R24, gdesc[UR4], R24, gsb0 ;  /* 0x04e00000041879f0 */ /* 0x000fe20008002818 */
[----:B------:R-:W-:-:S05]  /*10e0*/  UMOV UR4, 0x1 ;  /* 0x0000000100047882 */ /* 0x000fca0000000000 */
.L_x_15:
[----:B0-----:R-:W-:-:S05]  /*10f0*/  VIMNMX R6, R5, 0x1, PT ;  /* 0x0000000105067848 */ /* 0x001fca0003fe0100 */
[----:B------:R-:W-:-:S05]  /*1100*/  IMAD.IADD R6, R5, 0x1, -R6 ;  /* 0x0000000105067824 */ /* 0x000fca00078e0a06 */
[----:B------:R-:W-:-:S13]  /*1110*/  ISETP.GE.AND P1, PT, R6, 0x1, PT ;  /* 0x000000010600780c */ /* 0x000fda0003f26270 */
[----:B------:R-:W-:Y:S05]  /*1120*/  @!P1 BRA `(.L_x_18) ;  /* 0x00000004005c9947 */ /* 0x000fea0003800000 */
[----:B------:R-:W0:Y:S01]  /*1130*/  S2UR UR6, SR_CgaCtaId ;  /* 0x00000000000679c3 */ /* 0x000e220000008800 */
[----:B------:R-:W-:Y:S01]  /*1140*/  UMOV UR5, 0x400 ;  /* 0x0000040000057882 */ /* 0x000fe20000000000 */
[----:B------:R-:W-:Y:S01]  /*1150*/  LOP3.LUT R11, R3, 0x1, RZ, 0xfc, !PT ;  /* 0x00000001030b7812 */ /* 0x000fe200078efcff */
[----:B------:R-:W-:Y:S01]  /*1160*/  IMAD.MOV.U32 R10, RZ, RZ, RZ ;  /* 0x000000ffff0a7224 */ /* 0x000fe200078e00ff */
[----:B------:R-:W-:Y:S01]  /*1170*/  UISETP.NE.U32.AND UP0, UPT, UR4, URZ, UPT ;  /* 0x0000003f0400728c */ /* 0x000fe2000bf05070 */
[----:B------:R-:W-:Y:S02]  /*1180*/  IMAD.MOV.U32 R5, RZ, RZ, R6 ;  /* 0x000000ffff057224 */ /* 0x000fe400078e0006 */
[----:B------:R-:W-:Y:S01]  /*1190*/  IMAD.MOV.U32 R7, RZ, RZ, RZ ;  /* 0x000000ffff077224 */ /* 0x000fe200078e00ff */
[----:B0-----:R-:W-:-:S04]  /*11a0*/  ULEA UR14, UR6, UR5, 0x18 ;  /* 0x00000005060e7291 */ /* 0x001fc8000f8ec03f */
[----:B------:R-:W-:Y:S02]  /*11b0*/  UIADD3 UR6, UR14, 0x24000, URZ ;  /* 0x000240000e067890 */ /* 0x000fe4000fffe03f */
[----:B------:R-:W-:Y:S02]  /*11c0*/  USHF.R.U32.HI UR5, URZ, 0x4, UR14 ;  /* 0x000000043f057899 */ /* 0x000fe4000801160e */
[----:B------:R-:W-:Y:S02]  /*11d0*/  USHF.R.U32.HI UR6, URZ, 0x4, UR6 ;  /* 0x000000043f067899 */ /* 0x000fe40008011606 */
[----:B------:R-:W-:Y:S02]  /*11e0*/  ULOP3.LUT UR5, UR5, 0x3fff, URZ, 0xc0, !UPT ;  /* 0x00003fff05057892 */ /* 0x000fe4000f8ec03f */
[----:B------:R-:W-:Y:S02]  /*11f0*/  ULOP3.LUT UR6, UR6, 0x3fff, URZ, 0xc0, !UPT ;  /* 0x00003fff06067892 */ /* 0x000fe4000f8ec03f */
[----:B------:R-:W-:-:S02]  /*1200*/  ULOP3.LUT UR15, UR5, 0x10000, URZ, 0xfc, !UPT ;  /* 0x00010000050f7892 */ /* 0x000fc4000f8efc3f */
[----:B------:R-:W-:-:S12]  /*1210*/  ULOP3.LUT UR16, UR6, 0x10000, URZ, 0xfc, !UPT ;  /* 0x0001000006107892 */ /* 0x000fd8000f8efc3f */
.L_x_23:
[----:B------:R-:W-:-:S13]  /*1220*/  ISETP.NE.AND P2, PT, R11, 0x3, PT ;  /* 0x000000030b00780c */ /* 0x000fda0003f45270 */
[----:B------:R-:W-:Y:S05]  /*1230*/  @!P2 BRA `(.L_x_19) ;  /* 0x000000000004a947 */ /* 0x000fea0003800000 */
[----:B------:R-:W-:Y:S01]  /*1240*/  BPT.TRAP 0x1 ;  /* 0x000000040000795c */ /* 0x000fe20000300000 */
.L_x_19:
[----:B------:R-:W-:Y:S01]  /*1250*/  SHF.L.U32 R8, R10, 0x1f, RZ ;  /* 0x0000001f0a087819 */ /* 0x000fe200000006ff */
[----:B------:R-:W-:-:S12]  /*1260*/  ULEA UR5, UR4, UR14, 0x3 ;  /* 0x0000000e04057291 */ /* 0x000fd8000f8e183f */
.L_x_20:
[----:B0-----:R-:W-:-:S04]  /*1270*/  IMAD.U32 R9, RZ, RZ, UR5 ;  /* 0x00000005ff097e24 */ /* 0x001fc8000f8e00ff */
[----:B------:R0:W1:Y:S03]  /*1280*/  SYNCS.PHASECHK.TRANS64.TRYWAIT P1, [R9+URZ+0x36000], R8 ;  /* 0x03600008090075a7 */ /* 0x000066000802017f */
[----:B-1----:R-:W-:Y:S05]  /*1290*/  @!P1 NANOSLEEP.SYNCS 0x989680 ;  /* 0x009896800000995d */ /* 0x002fea0003900000 */
[----:B------:R-:W1:Y:S02]  /*12a0*/  @!P1 SYNCS.PHASECHK.TRANS64 P1, [R9+URZ+0x36000], R8 ;  /* 0x03600008090095a7 */ /* 0x000e64000802007f */
[----:B-1----:R-:W-:Y:S05]  /*12b0*/  @!P1 BRA `(.L_x_20) ;  /* 0xfffffffc00ec9947 */ /* 0x002fea000383ffff */
[----:B------:R-:W-:Y:S01]  /*12c0*/  ULEA UR6, UR4, UR15, 0xa ;  /* 0x0000000f04067291 */ /* 0x000fe2000f8e503f */
[----:B------:R-:W-:Y:S01]  /*12d0*/  WARPGROUP.ARRIVE ;  /* 0x00000000000079c5 */ /* 0x000fe20000000000 */
[----:B------:R-:W-:Y:S02]  /*12e0*/  ULEA UR5, UR4, UR16, 0x9 ;  /* 0x0000001004057291 */ /* 0x000fe4000f8e483f */
[----:B------:R-:W-:Y:S01]  /*12f0*/  UIADD3 UR7, UR6, 0x200, URZ ;  /* 0x0000020006077890 */ /* 0x000fe2000fffe03f */
[----:B------:R-:W-:Y:S02]  /*1300*/  UMOV UR11, 0x40000040 ;  /* 0x40000040000b7882 */ /* 0x000fe40000000000 */
[----:B------:R-:W-:Y:S01]  /*1310*/  UMOV UR8, UR6 ;  /* 0x0000000600087c82 */ /* 0x000fe20008000000 */
[----:B------:R-:W-:Y:S01]  /*1320*/  UMOV UR9, 0x40000040 ;  /* 0x4000004000097882 */ /* 0x000fe20000000000 */
[----:B------:R-:W-:Y:S02]  /*1330*/  UMOV UR10, UR5 ;  /* 0x00000005000a7c82 */ /* 0x000fe40008000000 */
[----:B------:R-:W-:Y:S01]  /*1340*/  HGMMA.64x64x8.F32.TF32 R56, gdesc[UR8], R56, UP0 ;  /* 0x04e00000083879f0 */ /* 0x000fe2000bf02838 */
[----:B------:R-:W-:Y:S01]  /*1350*/  UMOV UR8, UR7 ;  /* 0x0000000700087c82 */ /* 0x000fe20008000000 */
[----:B------:R-:W-:Y:S01]  /*1360*/  UMOV UR9, 0x40000040 ;  /* 0x4000004000097882 */ /* 0x000fe20000000000 */
[----:B------:R-:W-:Y:S01]  /*1370*/  UIADD3 UR7, UR6, 0x202, URZ ;  /* 0x0000020206077890 */ /* 0x000fe2000fffe03f */
[----:B------:R-:W-:Y:S01]  /*1380*/  HGMMA.64x64x8.F32.TF32 R24, gdesc[UR8], R24, UP0 ;  /* 0x04e00000081879f0 */ /* 0x000fe2000bf02818 */
        /* <DEDUP_REMOVED lines=16> */
[----:B------:R-:W-:Y:S01]  /*1490*/  HGMMA.64x64x8.F32.TF32 R24, gdesc[UR8], R24 ;  /* 0x04e00000081879f0 */ /* 0x000fe20008702818 */
[----:B------:R-:W-:Y:S02]  /*14a0*/  UIADD3 UR10, UR5, 0x6, URZ ;  /* 0x00000006050a7890 */ /* 0x000fe4000fffe03f */
[----:B------:R-:W-:Y:S02]  /*14b0*/  UIADD3 UR8, UR6, 0x6, URZ ;  /* 0x0000000606087890 */ /* 0x000fe4000fffe03f */
[----:B------:R-:W-:Y:S01]  /*14c0*/  UIADD3 UR6, UR6, 0x206, URZ ;  /* 0x0000020606067890 */ /* 0x000fe2000fffe03f */
[----:B------:R-:W-:Y:S01]  /*14d0*/  UMOV UR11, 0x40000040 ;  /* 0x40000040000b7882 */ /* 0x000fe20000000000 */
[----:B------:R-:W-:-:S05]  /*14e0*/  UMOV UR9, 0x40000040 ;  /* 0x4000004000097882 */ /* 0x000fca0000000000 */
[----:B------:R-:W-:Y:S01]  /*14f0*/  HGMMA.64x64x8.F32.TF32 R56, gdesc[UR8], R56 ;  /* 0x04e00000083879f0 */ /* 0x000fe20008702838 */
[----:B------:R-:W-:Y:S01]  /*1500*/  UMOV UR8, UR6 ;  /* 0x0000000600087c82 */ /* 0x000fe20008000000 */
[----:B------:R-:W-:Y:S02]  /*1510*/  UMOV UR9, 0x40000040 ;  /* 0x4000004000097882 */ /* 0x000fe40000000000 */
[----:B------:R-:W-:Y:S03]  /*1520*/  HGMMA.64x64x8.F32.TF32 R24, gdesc[UR8], R24, gsb0 ;  /* 0x04e00000081879f0 */ /* 0x000fe60008002818 */
[----:B------:R-:W-:Y:S02]  /*1530*/  WARPGROUP.DEPBAR.LE gsb0, 0x1 ;  /* 0x00008000000079c5 */ /* 0x000fe40000010100 */
[----:B------:R-:W-:Y:S05]  /*1540*/  @!P2 BRA `(.L_x_21) ;  /* 0x000000000004a947 */ /* 0x000fea0003800000 */
[----:B------:R-:W-:Y:S01]  /*1550*/  BPT.TRAP 0x1 ;  /* 0x000000040000795c */ /* 0x000fe20000300000 */
.L_x_21:
[----:B------:R-:W-:-:S13]  /*1560*/  ISETP.NE.AND P1, PT, R4, RZ, PT ;  /* 0x000000ff0400720c */ /* 0x000fda0003f25270 */
[----:B0-----:R-:W-:-:S05]  /*1570*/  @P1 LEA R8, R7, UR14, 0x3 ;  /* 0x0000000e07081c11 */ /* 0x001fca000f8e18ff */
[----:B------:R-:W-:-:S05]  /*1580*/  @P1 VIADD R9, R8, 0x36048 ;  /* 0x0003604808091836 */ /* 0x000fca0000000000 */
[----:B------:R-:W-:-:S04]  /*1590*/  @P1 PRMT R9, R2, 0x654, R9 ;  /* 0x0000065402091816 */ /* 0x000fc80000000009 */
[----:B------:R0:W-:Y:S01]  /*15a0*/  @P1 SYNCS.ARRIVE.TRANS64.RED.A1T0 RZ, [R9+URZ], RZ ;  /* 0x000000ff09ff19a7 */ /* 0x0001e2000810043f */
[----:B------:R-:W-:-:S13]  /*15b0*/  ISETP.GT.U32.AND P1, PT, R3, 0x1, PT ;  /* 0x000000010300780c */ /* 0x000fda0003f24070 */
[----:B0-----:R-:W-:Y:S05]  /*15c0*/  @P1 BRA `(.L_x_22) ;  /* 0x0000000000041947 */ /* 0x001fea0003800000 */
[----:B------:R-:W-:Y:S01]  /*15d0*/  BPT.TRAP 0x1 ;  /* 0x000000040000795c */ /* 0x000fe20000300000 */
.L_x_22:
[----:B------:R-:W-:Y:S01]  /*15e0*/  UIADD3 UR4, UR4, 0x1, URZ ;  /* 0x0000000104047890 */ /* 0x000fe2000fffe03f */
[----:B------:R-:W-:Y:S01]  /*15f0*/  ISETP.GT.AND P2, PT, R5, 0x1, PT ;  /* 0x000000010500780c */ /* 0x000fe20003f44270 */
[----:B------:R-:W-:Y:S02]  /*1600*/  VIADD R7, R7, 0x1 ;  /* 0x0000000107077836 */ /* 0x000fe40000000000 */
[----:B------:R-:W-:Y:S01]  /*1610*/  UISETP.NE.AND UP0, UPT, UR4, 0x9, UPT ;  /* 0x000000090400788c */ /* 0x000fe2000bf05270 */
[----:B------:R-:W-:Y:S02]  /*1620*/  VIADD R5, R5, 0xffffffff ;  /* 0xffffffff05057836 */ /* 0x000fe40000000000 */
[C---:B------:R-:W-:Y:S01]  /*1630*/  ISETP.NE.AND P1, PT, R7.reuse, 0x9, PT ;  /* 0x000000090700780c */ /* 0x040fe20003f25270 */
[----:B------:R-:W-:Y:S02]  /*1640*/  USEL UR5, URZ, 0x1, UP0 ;  /* 0x000000013f057887 */ /* 0x000fe40008000000 */
[----:B------:R-:W-:Y:S01]  /*1650*/  USEL UR4, UR4, URZ, UP0 ;  /* 0x0000003f04047287 */ /* 0x000fe20008000000 */
[----:B------:R-:W-:Y:S01]  /*1660*/  SEL R7, R7, RZ, P1 ;  /* 0x000000ff07077207 */ /* 0x000fe20000800000 */
[----:B------:R-:W-:-:S02]  /*1670*/  UPLOP3.LUT UP0, UPT, UPT, UPT, UPT, 0x80, 0x0 ;  /* 0x000000000000789c */ /* 0x000fc40003f0f070 */
[----:B------:R-:W-:Y:S01]  /*1680*/  LOP3.LUT R10, R10, UR5, RZ, 0x3c, !PT ;  /* 0x000000050a0a7c12 */ /* 0x000fe2000f8e3cff */
[----:B------:R-:W-:Y:S08]  /*1690*/  @P2 BRA `(.L_x_23) ;  /* 0xfffffff800e02947 */ /* 0x000ff0000383ffff */
.L_x_18:
[----:B------:R-:W-:Y:S02]  /*16a0*/  WARPGROUP.DEPBAR.LE gsb0, 0x0 ;  /* 0x00008000000079c5 */ /* 0x000fe40000010000 */
[----:B------:R-:W-:Y:S05]  /*16b0*/  @!P0 BRA `(.L_x_24) ;  /* 0x0000000000548947 */ /* 0x000fea0003800000 */
[----:B------:R-:W-:-:S04]  /*16c0*/  LOP3.LUT R5, R3, 0x1, RZ, 0xfc, !PT ;  /* 0x0000000103057812 */ /* 0x000fc800078efcff */
[----:B------:R-:W-:-:S13]  /*16d0*/  ISETP.NE.AND P0, PT, R5, 0x3, PT ;  /* 0x000000030500780c */ /* 0x000fda0003f05270 */
[----:B------:R-:W-:Y:S05]  /*16e0*/  @!P0 BRA `(.L_x_25) ;  /* 0x0000000000048947 */ /* 0x000fea0003800000 */
[----:B------:R-:W-:Y:S01]  /*16f0*/  BPT.TRAP 0x1 ;  /* 0x000000040000795c */ /* 0x000fe20000300000 */
.L_x_25:
[----:B------:R-:W-:Y:S01]  /*1700*/  ISETP.NE.AND P0, PT, R4, RZ, PT ;  /* 0x000000ff0400720c */ /* 0x000fe20003f05270 */
[----:B------:R-:W-:Y:S01]  /*1710*/  BSSY B0, `(.L_x_26) ;  /* 0x000000d000007945 */ /* 0x000fe20003800000 */
[----:B------:R-:W-:-:S11]  /*1720*/  ISETP.GT.U32.AND P1, PT, R3, 0x1, PT ;  /* 0x000000010300780c */ /* 0x000fd60003f24070 */
[----:B------:R-:W-:Y:S05]  /*1730*/  @!P0 BRA `(.L_x_27) ;  /* 0x0000000000288947 */ /* 0x000fea0003800000 */
[----:B------:R-:W0:Y:S01]  /*1740*/  S2R R8, SR_CgaCtaId ;  /* 0x0000000000087919 */ /* 0x000e220000008800 */
[----:B------:R-:W-:Y:S01]  /*1750*/  IMAD.WIDE.U32 R4, R6, 0x38e38e39, RZ ;  /* 0x38e38e3906047825 */ /* 0x000fe200078e00ff */
[----:B------:R-:W-:-:S04]  /*1760*/  MOV R3, 0x400 ;  /* 0x0000040000037802 */ /* 0x000fc80000000f00 */
[----:B------:R-:W-:-:S05]  /*1770*/  SHF.R.U32.HI R5, RZ, 0x1, R5 ;  /* 0x00000001ff057819 */ /* 0x000fca0000011605 */
[----:B------:R-:W-:Y:S01]  /*1780*/  IMAD R6, R5, -0x9, R6 ;  /* 0xfffffff705067824 */ /* 0x000fe200078e0206 */
[----:B0-----:R-:W-:-:S05]  /*1790*/  LEA R3, R8, R3, 0x18 ;  /* 0x0000000308037211 */ /* 0x001fca00078ec0ff */
[----:B------:R-:W-:-:S04]  /*17a0*/  IMAD R6, R6, 0x8, R3 ;  /* 0x0000000806067824 */ /* 0x000fc800078e0203 */
[----:B------:R-:W-:-:S05]  /*17b0*/  VIADD R3, R6, 0x36048 ;  /* 0x0003604806037836 */ /* 0x000fca0000000000 */
[----:B------:R-:W-:-:S04]  /*17c0*/  PRMT R3, R2, 0x654, R3 ;  /* 0x0000065402037816 */ /* 0x000fc80000000003 */
[----:B------:R0:W-:Y:S03]  /*17d0*/  SYNCS.ARRIVE.TRANS64.RED.A1T0 RZ, [R3+URZ], RZ ;  /* 0x000000ff03ff79a7 */ /* 0x0001e6000810043f */
.L_x_27:
[----:B------:R-:W-:Y:S05]  /*17e0*/  BSYNC B0 ;  /* 0x0000000000007941 */ /* 0x000fea0003800000 */
.L_x_26:
[----:B------:R-:W-:Y:S05]  /*17f0*/  @P1 BRA `(.L_x_24) ;  /* 0x0000000000041947 */ /* 0x000fea0003800000 */
[----:B------:R-:W-:Y:S01]  /*1800*/  BPT.TRAP 0x1 ;  /* 0x000000040000795c */ /* 0x000fe20000300000 */
.L_x_24:
[----:B------:R-:W0:Y:S01]  /*1810*/  S2R R2, SR_TID.X ;  /* 0x0000000000027919 */ /* 0x000e220000002100 */
[----:B------:R-:W-:Y:S01]  /*1820*/  ULDC.64 UR4, c[0x0][0x280] ;  /* 0x0000a00000047ab9 */ /* 0x000fe20000000a00 */
[----:B------:R-:W1:Y:S01]  /*1830*/  S2R R5, SR_CTAID.Y ;  /* 0x0000000000057919 */ /* 0x000e620000002600 */
[----:B------:R-:W2:Y:S01]  /*1840*/  S2R R11, SR_CTAID.X ;  /* 0x00000000000b7919 */ /* 0x000ea20000002500 */
[----:B0-----:R-:W-:-:S04]  /*1850*/  SHF.R.S32.HI R3, RZ, 0x1f, R2 ;  /* 0x0000001fff037819 */ /* 0x001fc80000011402 */
[----:B------:R-:W-:Y:S01]  /*1860*/  LEA.HI R3, R3, R2, RZ, 0x7 ;  /* 0x0000000203037211 */ /* 0x000fe200078f38ff */
[----:B-1----:R-:W-:-:S03]  /*1870*/  IMAD.SHL.U32 R5, R5, 0x40, RZ ;  /* 0x0000004005057824 */ /* 0x002fc600078e00ff */
[----:B------:R-:W-:Y:S01]  /*1880*/  LOP3.LUT R3, R3, 0xffffff80, RZ, 0xc0, !PT ;  /* 0xffffff8003037812 */ /* 0x000fe200078ec0ff */
[----:B--2---:R-:W-:Y:S01]  /*1890*/  IMAD.SHL.U32 R4, R11, 0x80, RZ ;  /* 0x000000800b047824 */ /* 0x004fe200078e00ff */
[----:B------:R-:W-:-:S03]  /*18a0*/  ISETP.GE.AND P0, PT, R5, UR5, PT ;  /* 0x0000000505007c0c */ /* 0x000fc6000bf06270 */
[----:B------:R-:W-:Y:S01]  /*18b0*/  IMAD.IADD R9, R2, 0x1, -R3 ;  /* 0x0000000102097824 */ /* 0x000fe200078e0a03 */
[----:B------:R-:W-:-:S04]  /*18c0*/  ISETP.GE.OR P0, PT, R4, UR4, P0 ;  /* 0x0000000404007c0c */ /* 0x000fc80008706670 */
[----:B------:R-:W-:-:S04]  /*18d0*/  SHF.R.S32.HI R8, RZ, 0x1f, R9 ;  /* 0x0000001fff087819 */ /* 0x000fc80000011409 */
[----:B------:R-:W-:-:S04]  /*18e0*/  LEA.HI R2, R8, R9, RZ, 0x2 ;  /* 0x0000000908027211 */ /* 0x000fc800078f10ff */
[--C-:B------:R-:W-:Y:S02]  /*18f0*/  SHF.R.S32.HI R16, RZ, 0x2, R2.reuse ;  /* 0x00000002ff107819 */ /* 0x100fe40000011402 */
[----:B------:R-:W-:-:S04]  /*1900*/  SHF.R.S32.HI R3, RZ, 0x1f, R2 ;  /* 0x0000001fff037819 */ /* 0x000fc80000011402 */
[----:B------:R-:W-:-:S04]  /*1910*/  LEA.HI R3, R3, R16, RZ, 0x3 ;  /* 0x0000001003037211 */ /* 0x000fc800078f18ff */
[----:B------:R-:W-:Y:S01]  /*1920*/  LOP3.LUT R3, R3, 0xfffffff8, RZ, 0xc0, !PT ;  /* 0xfffffff803037812 */ /* 0x000fe200078ec0ff */
[----:B------:R-:W-:Y:S06]  /*1930*/  @P0 EXIT ;  /* 0x000000000000094d */ /* 0x000fec0003800000 */
[----:B------:R-:W0:Y:S01]  /*1940*/  LDC.64 R6, c[0x0][0x658] ;  /* 0x00019600ff067b82 */ /* 0x000e220000000a00 */
[----:B------:R-:W-:Y:S01]  /*1950*/  LOP3.LUT R2, R2, 0x7ffffffc, RZ, 0xc0, !PT ;  /* 0x7ffffffc02027812 */ /* 0x000fe200078ec0ff */
[----:B------:R-:W-:Y:S01]  /*1960*/  IMAD.IADD R16, R16, 0x1, -R3 ;  /* 0x0000000110107824 */ /* 0x000fe200078e0a03 */
[----:B------:R-:W-:Y:S02]  /*1970*/  LEA.HI R3, R8, R9, RZ, 0x5 ;  /* 0x0000000908037211 */ /* 0x000fe400078f28ff */
[----:B----45:R-:W-:Y:S01]  /*1980*/  FSETP.NEU.AND P1, PT, R14, RZ, PT ;  /* 0x000000ff0e00720b */ /* 0x030fe20003f2d000 */
[----:B------:R-:W-:Y:S01]  /*1990*/  IMAD.IADD R2, R9, 0x1, -R2 ;  /* 0x0000000109027824 */ /* 0x000fe200078e0a02 */
[----:B------:R-:W-:Y:S02]  /*19a0*/  SHF.R.S32.HI R17, RZ, 0x1f, R16 ;  /* 0x0000001fff117819 */ /* 0x000fe40000011410 */
[----:B------:R-:W-:Y:S01]  /*19b0*/  SHF.R.S32.HI R9, RZ, 0x5, R3 ;  /* 0x00000005ff097819 */ /* 0x000fe20000011403 */
[----:B------:R-:W-:-:S02]  /*19c0*/  IMAD.SHL.U32 R8, R2, 0x2, RZ ;  /* 0x0000000202087824 */ /* 0x000fc400078e00ff */
[----:B------:R-:W-:-:S03]  /*19d0*/  IMAD.WIDE R2, R11, 0x80, R16 ;  /* 0x000000800b027825 */ /* 0x000fc600078e0210 */
[----:B------:R-:W-:Y:S01]  /*19e0*/  SHF.R.S32.HI R10, RZ, 0x1f, R8 ;  /* 0x0000001fff0a7819 */ /* 0x000fe20000011408 */
[----:B------:R-:W-:Y:S01]  /*19f0*/  IMAD R11, R9, -0x10, -R4 ;  /* 0xfffffff0090b7824 */ /* 0x000fe200078e0a04 */
[----:B------:R-:W-:Y:S01]  /*1a00*/  IADD3 R4, P0, R5, R8, RZ ;  /* 0x0000000805047210 */ /* 0x000fe20007f1e0ff */
[----:B------:R-:W-:Y:S01]  /*1a10*/  IMAD.WIDE R2, R9, 0x10, R2 ;  /* 0x0000001009027825 */ /* 0x000fe200078e0202 */
[----:B---3--:R-:W-:Y:S02]  /*1a20*/  IADD3 R15, -R8, UR5, -R5 ;  /* 0x00000005080f7c10 */ /* 0x008fe4000fffe905 */
[----:B------:R-:W-:Y:S02]  /*1a30*/  LEA.HI.X.SX32 R5, R5, R10, 0x1, P0 ;  /* 0x0000000a05057211 */ /* 0x000fe400000f0eff */
[----:B------:R-:W-:Y:S01]  /*1a40*/  IADD3 R16, R11, UR4, -R16 ;  /* 0x000000040b107c10 */ /* 0x000fe2000fffe810 */
[-C--:B0-----:R-:W-:Y:S01]  /*1a50*/  IMAD R8, R3, R6.reuse, RZ ;  /* 0x0000000603087224 */ /* 0x081fe200078e02ff */
[----:B------:R-:W-:Y:S01]  /*1a60*/  ISETP.GT.AND P4, PT, R15, RZ, PT ;  /* 0x000000ff0f00720c */ /* 0x000fe20003f84270 */
[----:B------:R-:W-:Y:S01]  /*1a70*/  IMAD.WIDE.U32 R10, R2, R6, R4 ;  /* 0x00000006020a7225 */ /* 0x000fe200078e0004 */
[----:B------:R-:W-:-:S02]  /*1a80*/  SHF.L.U64.HI R19, R6, 0x3, R7 ;  /* 0x0000000306137819 */ /* 0x000fc40000010207 */
[----:B------:R-:W-:Y:S01]  /*1a90*/  P2R R9, PR, RZ, 0x10 ;  /* 0x00000010ff097803 */ /* 0x000fe20000000000 */
[----:B------:R-:W-:Y:S01]  /*1aa0*/  IMAD R13, R2, R7, R8 ;  /* 0x00000007020d7224 */ /* 0x000fe200078e0208 */
[----:B------:R-:W-:Y:S01]  /*1ab0*/  ISETP.GT.AND P0, PT, R16, RZ, P4 ;  /* 0x000000ff1000720c */ /* 0x000fe20002704270 */
[C---:B------:R-:W-:Y:S01]  /*1ac0*/  IMAD.SHL.U32 R20, R6.reuse, 0x8, RZ ;  /* 0x0000000806147824 */ /* 0x040fe200078e00ff */
[C---:B------:R-:W-:Y:S01]  /*1ad0*/  SHF.L.U64.HI R18, R6.reuse, 0x6, R7 ;  /* 0x0000000606127819 */ /* 0x040fe20000010207 */
[----:B------:R-:W-:Y:S02]  /*1ae0*/  IMAD.SHL.U32 R17, R6, 0x40, RZ ;  /* 0x0000004006117824 */ /* 0x000fe400078e00ff */
[----:B------:R-:W-:Y:S01]  /*1af0*/  IMAD.IADD R13, R11, 0x1, R13 ;  /* 0x000000010b0d7824 */ /* 0x000fe200078e020d */
[----:B------:R-:W-:Y:S07]  /*1b00*/  @!P1 BRA `(.L_x_28) ;  /* 0x0000003000209947 */ /* 0x000fee0003800000 */
[----:B------:R-:W-:Y:S01]  /*1b10*/  ULDC.64 UR6, c[0x0][0x630] ;  /* 0x00018c0000067ab9 */ /* 0x000fe20000000a00 */
[----:B------:R-:W-:Y:S01]  /*1b20*/  ULDC.64 UR8, c[0x0][0x628] ;  /* 0x00018a0000087ab9 */ /* 0x000fe20000000a00 */
[----:B------:R-:W-:Y:S01]  /*1b30*/  IMAD R21, R3, UR6, RZ ;  /* 0x0000000603157c24 */ /* 0x000fe2000f8e02ff */
[----:B------:R-:W-:Y:S01]  /*1b40*/  ULDC.64 UR4, c[0x0][0x650] ;  /* 0x0001940000047ab9 */ /* 0x000fe20000000a00 */
[----:B------:R-:W-:-:S04]  /*1b50*/  IMAD.WIDE.U32 R8, R2, UR6, R4 ;  /* 0x0000000602087c25 */ /* 0x000fc8000f8e0004 */
[----:B------:R-:W-:Y:S01]  /*1b60*/  IMAD R21, R2, UR7, R21 ;  /* 0x0000000702157c24 */ /* 0x000fe2000f8e0215 */
[----:B------:R-:W-:-:S03]  /*1b70*/  LEA R6, P1, R8, UR8, 0x2 ;  /* 0x0000000808067c11 */ /* 0x000fc6000f8210ff */
[----:B------:R-:W-:-:S05]  /*1b80*/  IMAD.IADD R7, R9, 0x1, R21 ;  /* 0x0000000109077824 */ /* 0x000fca00078e0215 */
[----:B------:R-:W-:-:S05]  /*1b90*/  LEA.HI.X R7, R8, UR9, R7, 0x2, P1 ;  /* 0x0000000908077c11 */ /* 0x000fca00088f1407 */
[----:B------:R-:W2:Y:S01]  /*1ba0*/  @P0 LDG.E.LTC128B R11, desc[UR12][R6.64] ;  /* 0x0000000c060b0981 */ /* 0x000ea2000c1e1920 */
[----:B------:R-:W-:Y:S01]  /*1bb0*/  ISETP.GT.AND P3, PT, R15, 0x1, PT ;  /* 0x000000010f00780c */ /* 0x000fe20003f64270 */
[----:B------:R-:W-:Y:S01]  /*1bc0*/  BSSY B0, `(.L_x_29) ;  /* 0x000000d000007945 */ /* 0x000fe20003800000 */
[----:B------:R-:W-:Y:S02]  /*1bd0*/  LEA R8, P2, R10, UR4, 0x2 ;  /* 0x000000040a087c11 */ /* 0x000fe4000f8410ff */
[----:B------:R-:W-:Y:S02]  /*1be0*/  ISETP.GT.AND P1, PT, R16, RZ, P3 ;  /* 0x000000ff1000720c */ /* 0x000fe40001f24270 */
[----:B--2---:R-:W-:Y:S01]  /*1bf0*/  LOP3.LUT R9, R11, 0xffffe000, RZ, 0xc0, !PT ;  /* 0xffffe0000b097812 */ /* 0x004fe200078ec0ff */
[----:B------:R-:W-:-:S04]  /*1c00*/  IMAD.MOV.U32 R22, RZ, RZ, R11 ;  /* 0x000000ffff167224 */ /* 0x000fc800078e000b */
[----:B------:R-:W-:-:S04]  /*1c10*/  FMUL R9, R9, R14 ;  /* 0x0000000e09097220 */ /* 0x000fc80000400000 */
[----:B------:R-:W-:Y:S01]  /*1c20*/  FFMA R23, R56, R0, R9 ;  /* 0x0000000038177223 */ /* 0x000fe20000000009 */
[----:B------:R-:W-:Y:S02]  /*1c30*/  P2R R9, PR, RZ, 0x8 ;  /* 0x00000008ff097803 */ /* 0x000fe40000000000 */
[----:B------:R-:W-:Y:S02]  /*1c40*/  LEA.HI.X R9, R10, UR5, R13, 0x2, P2 ;  /* 0x000000050a097c11 */ /* 0x000fe400090f140d */
[----:B------:R-:W-:-:S05]  /*1c50*/  F2FP.TF32.F32.PACK_B R23, R23 ;  /* 0x00000017ff17723e */ /* 0x000fca00024050ff */
[----:B------:R0:W-:Y:S01]  /*1c60*/  @P0 STG.E desc[UR12][R8.64], R23 ;  /* 0x0000001708000986 */ /* 0x0001e2000c10190c */
[----:B------:R-:W-:Y:S05]  /*1c70*/  @!P1 BRA `(.L_x_30) ;  /* 0x0000000000049947 */ /* 0x000fea0003800000 */
[----:B------:R1:W5:Y:S02]  /*1c80*/  LDG.E.LTC128B R22, desc[UR12][R6.64+0x4] ;  /* 0x0000040c06167981 */ /* 0x000364000c1e1920 */
.L_x_30:
[----:B------:R-:W-:Y:S05]  /*1c90*/  BSYNC B0 ;  /* 0x0000000000007941 */ /* 0x000fea0003800000 */
.L_x_29:
[----:B------:R-:W-:Y:S01]  /*1ca0*/  USHF.L.U32 UR4, UR6, 0x3, URZ ;  /* 0x0000000306047899 */ /* 0x000fe2000800063f */
[----:B0----5:R-:W-:Y:S01]  /*1cb0*/  LOP3.LUT R23, R22, 0xffffe000, RZ, 0xc0, !PT ;  /* 0xffffe00016177812 */ /* 0x021fe200078ec0ff */
[----:B------:R-:W-:Y:S01]  /*1cc0*/  USHF.L.U64.HI UR5, UR6, 0x3, UR7 ;  /* 0x0000000306057899 */ /* 0x000fe20008010207 */
[----:B------:R-:W-:-:S03]  /*1cd0*/  ISETP.GT.AND P0, PT, R16, 0x8, P4 ;  /* 0x000000081000780c */ /* 0x000fc60002704270 */
[----:B------:R-:W-:Y:S02]  /*1ce0*/  IMAD.U32 R10, RZ, RZ, UR4 ;  /* 0x00000004ff0a7e24 */ /* 0x000fe4000f8e00ff */
[----:B------:R-:W-:Y:S01]  /*1cf0*/  FMUL R56, R23, R14 ;  /* 0x0000000e17387220 */ /* 0x000fe20000400000 */
[----:B------:R-:W-:-:S03]  /*1d00*/  IMAD.U32 R11, RZ, RZ, UR5 ;  /* 0x00000005ff0b7e24 */ /* 0x000fc6000f8e00ff */
[----:B------:R-:W-:Y:S01]  /*1d10*/  FFMA R57, R57, R0, R56 ;  /* 0x0000000039397223 */ /* 0x000fe20000000038 */
[----:B------:R-:W-:-:S04]  /*1d20*/  IMAD.WIDE.U32 R12, R2, UR6, R10 ;  /* 0x00000006020c7c25 */ /* 0x000fc8000f8e000a */
[----:B------:R-:W-:Y:S02]  /*1d30*/  F2FP.TF32.F32.PACK_B R57, R57 ;  /* 0x00000039ff39723e */ /* 0x000fe400024050ff */
[----:B------:R-:W-:-:S03]  /*1d40*/  IADD3 R23, P2, R4, R12, RZ ;  /* 0x0000000c04177210 */ /* 0x000fc60007f5e0ff */
[----:B------:R0:W-:Y:S01]  /*1d50*/  @P1 STG.E desc[UR12][R8.64+0x4], R57 ;  /* 0x0000043908001986 */ /* 0x0001e2000c10190c */
[----:B------:R-:W-:Y:S02]  /*1d60*/  IADD3.X R56, R5, R21, R13, P2, !PT ;  /* 0x0000001505387210 */ /* 0x000fe400017fe40d */
[----:B------:R-:W-:-:S04]  /*1d70*/  LEA R12, P2, R23, UR8, 0x2 ;  /* 0x00000008170c7c11 */ /* 0x000fc8000f8410ff */
[----:B------:R-:W-:-:S05]  /*1d80*/  LEA.HI.X R13, R23, UR9, R56, 0x2, P2 ;  /* 0x00000009170d7c11 */ /* 0x000fca00090f1438 */
[----:B------:R-:W2:Y:S01]  /*1d90*/  @P0 LDG.E.LTC128B R22, desc[UR12][R12.64] ;  /* 0x0000000c0c160981 */ /* 0x000ea2000c1e1920 */
[C---:B------:R-:W-:Y:S01]  /*1da0*/  IMAD.SHL.U32 R23, R20.reuse, 0x4, RZ ;  /* 0x0000000414177824 */ /* 0x040fe200078e00ff */
[----:B------:R-:W-:Y:S01]  /*1db0*/  SHF.L.U64.HI R19, R20, 0x2, R19 ;  /* 0x0000000214137819 */ /* 0x000fe20000010213 */
[----:B------:R-:W-:Y:S01]  /*1dc0*/  BSSY B0, `(.L_x_31) ;  /* 0x000000b000007945 */ /* 0x000fe20003800000 */
[----:B------:R-:W-:Y:S02]  /*1dd0*/  ISETP.GT.AND P1, PT, R16, 0x8, P3 ;  /* 0x000000081000780c */ /* 0x000fe40001f24270 */
[----:B------:R-:W-:Y:S02]  /*1de0*/  IADD3 R20, P2, R23, R8, RZ ;  /* 0x0000000817147210 */ /* 0x000fe40007f5e0ff */
[----:B--2---:R-:W-:-:S05]  /*1df0*/  LOP3.LUT R21, R22, 0xffffe000, RZ, 0xc0, !PT ;  /* 0xffffe00016157812 */ /* 0x004fca00078ec0ff */
[----:B------:R-:W-:-:S04]  /*1e00*/  FMUL R21, R21, R14 ;  /* 0x0000000e15157220 */ /* 0x000fc80000400000 */
[----:B------:R-:W-:Y:S01]  /*1e10*/  FFMA R89, R58, R0, R21 ;  /* 0x000000003a597223 */ /* 0x000fe20000000015 */
[----:B------:R-:W-:-:S04]  /*1e20*/  IMAD.X R21, R19, 0x1, R9, P2 ;  /* 0x0000000113157824 */ /* 0x000fc800010e0609 */
[----:B------:R-:W-:-:S05]  /*1e30*/  F2FP.TF32.F32.PACK_B R89, R89 ;  /* 0x00000059ff59723e */ /* 0x000fca00024050ff */
[----:B------:R0:W-:Y:S01]  /*1e40*/  @P0 STG.E desc[UR12][R20.64], R89 ;  /* 0x0000005914000986 */ /* 0x0001e2000c10190c */
[----:B------:R-:W-:Y:S05]  /*1e50*/  @!P1 BRA `(.L_x_32) ;  /* 0x0000000000049947 */ /* 0x000fea0003800000 */
[----:B------:R2:W5:Y:S02]  /*1e60*/  LDG.E.LTC128B R22, desc[UR12][R12.64+0x4] ;  /* 0x0000040c0c167981 */ /* 0x000564000c1e1920 */
.L_x_32:
[----:B------:R-:W-:Y:S05]  /*1e70*/  BSYNC B0 ;  /* 0x0000000000007941 */ /* 0x000fea0003800000 */
.L_x_31:
[----:B0----5:R-:W-:Y:S01]  /*1e80*/  LOP3.LUT R57, R22, 0xffffe000, RZ, 0xc0, !PT ;  /* 0xffffe00016397812 */ /* 0x021fe200078ec0ff */
[----:B------:R-:W-:Y:S01]  /*1e90*/  BSSY B0, `(.L_x_33) ;  /* 0x000000a000007945 */ /* 0x000fe20003800000 */
[----:B------:R-:W-:-:S03]  /*1ea0*/  ISETP.GT.AND P3, PT, R15, 0x8, PT ;  /* 0x000000080f00780c */ /* 0x000fc60003f64270 */
[----:B------:R-:W-:Y:S01]  /*1eb0*/  FMUL R56, R57, R14 ;  /* 0x0000000e39387220 */ /* 0x000fe20000400000 */
[----:B------:R-:W-:-:S03]  /*1ec0*/  ISETP.GT.AND P0, PT, R16, RZ, P3 ;  /* 0x000000ff1000720c */ /* 0x000fc60001f04270 */
[----:B------:R-:W-:Y:S01]  /*1ed0*/  FFMA R59, R59, R0, R56 ;  /* 0x000000003b3b7223 */ /* 0x000fe20000000038 */
[----:B------:R-:W-:-:S04]  /*1ee0*/  P2R R56, PR, RZ, 0x8 ;  /* 0x00000008ff387803 */ /* 0x000fc80000000000 */
[----:B------:R-:W-:-:S05]  /*1ef0*/  F2FP.TF32.F32.PACK_B R59, R59 ;  /* 0x0000003bff3b723e */ /* 0x000fca00024050ff */
[----:B------:R0:W-:Y:S01]  /*1f00*/  @P1 STG.E desc[UR12][R20.64+0x4], R59 ;  /* 0x0000043b14001986 */ /* 0x0001e2000c10190c */
[----:B------:R-:W-:Y:S05]  /*1f10*/  @!P0 BRA `(.L_x_34) ;  /* 0x0000000000048947 */ /* 0x000fea0003800000 */
[----:B------:R3:W5:Y:S02]  /*1f20*/  LDG.E.LTC128B R22, desc[UR12][R6.64+0x20] ;  /* 0x0000200c06167981 */ /* 0x000764000c1e1920 */
.L_x_34:
[----:B------:R-:W-:Y:S05]  /*1f30*/  BSYNC B0 ;  /* 0x0000000000007941 */ /* 0x000fea0003800000 */
.L_x_33:
[----:B-----5:R-:W-:Y:S01]  /*1f40*/  LOP3.LUT R57, R22, 0xffffe000, RZ, 0xc0, !PT ;  /* 0xffffe00016397812 */ /* 0x020fe200078ec0ff */
[----:B------:R-:W-:Y:S01]  /*1f50*/  BSSY B0, `(.L_x_35) ;  /* 0x000000a000007945 */ /* 0x000fe20003800000 */
[----:B------:R-:W-:-:S03]  /*1f60*/  ISETP.GT.AND P2, PT, R15, 0x9, PT ;  /* 0x000000090f00780c */ /* 0x000fc60003f44270 */
[----:B------:R-:W-:Y:S01]  /*1f70*/  FMUL R57, R57, R14 ;  /* 0x0000000e39397220 */ /* 0x000fe20000400000 */
[----:B------:R-:W-:Y:S02]  /*1f80*/  ISETP.GT.AND P1, PT, R16, RZ, P2 ;  /* 0x000000ff1000720c */ /* 0x000fe40001724270 */
[----:B------:R-:W-:Y:S01]  /*1f90*/  P2R R56, PR, RZ, 0x4 ;  /* 0x00000004ff387803 */ /* 0x000fe20000000000 */
[----:B------:R-:W-:-:S05]  /*1fa0*/  FFMA R57, R60, R0, R57 ;  /* 0x000000003c397223 */ /* 0x000fca0000000039 */
[----:B------:R-:W-:-:S05]  /*1fb0*/  F2FP.TF32.F32.PACK_B R57, R57 ;  /* 0x00000039ff39723e */ /* 0x000fca00024050ff */
[----:B------:R4:W-:Y:S01]  /*1fc0*/  @P0 STG.E desc[UR12][R8.64+0x20], R57 ;  /* 0x0000203908000986 */ /* 0x0009e2000c10190c */
[----:B------:R-:W-:Y:S05]  /*1fd0*/  @!P1 BRA `(.L_x_36) ;  /* 0x0000000000049947 */ /* 0x000fea0003800000 */
[----:B------:R0:W5:Y:S02]  /*1fe0*/  LDG.E.LTC128B R22, desc[UR12][R6.64+0x24] ;  /* 0x0000240c06167981 */ /* 0x000164000c1e1920 */
.L_x_36:
[----:B------:R-:W-:Y:S05]  /*1ff0*/  BSYNC B0 ;  /* 0x0000000000007941 */ /* 0x000fea0003800000 */
.L_x_35:
[----:B----45:R-:W-:Y:S01]  /*2000*/  LOP3.LUT R57, R22, 0xffffe000, RZ, 0xc0, !PT ;  /* 0xffffe00016397812 */ /* 0x030fe200078ec0ff */
[----:B------:R-:W-:Y:S01]  /*2010*/  BSSY B0, `(.L_x_37) ;  /* 0x0000008000007945 */ /* 0x000fe20003800000 */
[----:B------:R-:W-:-:S03]  /*2020*/  ISETP.GT.AND P0, PT, R16, 0x8, P3 ;  /* 0x000000081000780c */ /* 0x000fc60001f04270 */
[----:B------:R-:W-:-:S04]  /*2030*/  FMUL R56, R57, R14 ;  /* 0x0000000e39387220 */ /* 0x000fc80000400000 */
[----:B------:R-:W-:-:S05]  /*2040*/  FFMA R61, R61, R0, R56 ;  /* 0x000000003d3d7223 */ /* 0x000fca0000000038 */
[----:B------:R-:W-:-:S05]  /*2050*/  F2FP.TF32.F32.PACK_B R61, R61 ;  /* 0x0000003dff3d723e */ /* 0x000fca00024050ff */
[----:B------:R4:W-:Y:S01]  /*2060*/  @P1 STG.E desc[UR12][R8.64+0x24], R61 ;  /* 0x0000243d08001986 */ /* 0x0009e2000c10190c */
[----:B------:R-:W-:Y:S05]  /*2070*/  @!P0 BRA `(.L_x_38) ;  /* 0x0000000000048947 */ /* 0x000fea0003800000 */
[----:B------:R0:W5:Y:S02]  /*2080*/  LDG.E.LTC128B R22, desc[UR12][R12.64+0x20] ;  /* 0x0000200c0c167981 */ /* 0x000164000c1e1920 */
.L_x_38:
[----:B------:R-:W-:Y:S05]  /*2090*/  BSYNC B0 ;  /* 0x0000000000007941 */ /* 0x000fea0003800000 */
.L_x_37:
[----:B-----5:R-:W-:Y:S01]  /*20a0*/  LOP3.LUT R57, R22, 0xffffe000, RZ, 0xc0, !PT ;  /* 0xffffe00016397812 */ /* 0x020fe200078ec0ff */
[----:B------:R-:W-:Y:S01]  /*20b0*/  BSSY B0, `(.L_x_39) ;  /* 0x0000009000007945 */ /* 0x000fe20003800000 */
[----:B------:R-:W-:-:S03]  /*20c0*/  ISETP.GT.AND P1, PT, R16, 0x8, P2 ;  /* 0x000000081000780c */ /* 0x000fc60001724270 */
[----:B------:R-:W-:-:S04]  /*20d0*/  FMUL R57, R57, R14 ;  /* 0x0000000e39397220 */ /* 0x000fc80000400000 */
[----:B0-----:R-:W-:Y:S01]  /*20e0*/  FFMA R59, R62, R0, R57 ;  /* 0x000000003e3b7223 */ /* 0x001fe20000000039 */
[----:B------:R-:W-:-:S04]  /*20f0*/  IMAD.SHL.U32 R57, R17, 0x4, RZ ;  /* 0x0000000411397824 */ /* 0x000fc800078e00ff */
[----:B------:R-:W-:-:S05]  /*2100*/  F2FP.TF32.F32.PACK_B R59, R59 ;  /* 0x0000003bff3b723e */ /* 0x000fca00024050ff */
[----:B------:R0:W-:Y:S01]  /*2110*/  @P0 STG.E desc[UR12][R20.64+0x20], R59 ;  /* 0x0000203b14000986 */ /* 0x0001e2000c10190c */
[----:B------:R-:W-:Y:S05]  /*2120*/  @!P1 BRA `(.L_x_40) ;  /* 0x0000000000049947 */ /* 0x000fea0003800000 */
[----:B------:R0:W5:Y:S02]  /*2130*/  LDG.E.LTC128B R22, desc[UR12][R12.64+0x24] ;  /* 0x0000240c0c167981 */ /* 0x000164000c1e1920 */
.L_x_40:
[----:B------:R-:W-:Y:S05]  /*2140*/  BSYNC B0 ;  /* 0x0000000000007941 */ /* 0x000fea0003800000 */
.L_x_39:
[----:B0----5:R-:W-:Y:S01]  /*2150*/  LOP3.LUT R59, R22, 0xffffe000, RZ, 0xc0, !PT ;  /* 0xffffe000163b7812 */ /* 0x021fe200078ec0ff */
[----:B------:R-:W-:Y:S01]  /*2160*/  BSSY B0, `(.L_x_41) ;  /* 0x000000d000007945 */ /* 0x000fe20003800000 */
[----:B------:R-:W-:Y:S02]  /*2170*/  SHF.L.U64.HI R17, R17, 0x2, R18 ;  /* 0x0000000211117819 */ /* 0x000fe40000010212 */
[----:B------:R-:W-:Y:S01]  /*2180*/  IADD3 R18, P0, P2, R57, R8, R23 ;  /* 0x0000000839127210 */ /* 0x000fe20007a1e017 */
[----:B------:R-:W-:Y:S01]  /*2190*/  FMUL R56, R59, R14 ;  /* 0x0000000e3b387220 */ /* 0x000fe20000400000 */
[----:B------:R-:W-:Y:S02]  /*21a0*/  ISETP.GT.AND P3, PT, R15, 0x10, PT ;  /* 0x000000100f00780c */ /* 0x000fe40003f64270 */
[----:B------:R-:W-:Y:S01]  /*21b0*/  IADD3.X R19, R17, R9, R19, P0, P2 ;  /* 0x0000000911137210 */ /* 0x000fe200007e4413 */
[----:B------:R-:W-:Y:S01]  /*21c0*/  FFMA R63, R63, R0, R56 ;  /* 0x000000003f3f7223 */ /* 0x000fe20000000038 */
[----:B------:R-:W-:-:S02]  /*21d0*/  ISETP.GT.AND P0, PT, R16, RZ, P3 ;  /* 0x000000ff1000720c */ /* 0x000fc40001f04270 */
[----:B------:R-:W-:Y:S02]  /*21e0*/  P2R R23, PR, RZ, 0x8 ;  /* 0x00000008ff177803 */ /* 0x000fe40000000000 */
[----:B------:R-:W-:-:S05]  /*21f0*/  F2FP.TF32.F32.PACK_B R63, R63 ;  /* 0x0000003fff3f723e */ /* 0x000fca00024050ff */
[----:B------:R0:W-:Y:S04]  /*2200*/  @P1 STG.E desc[UR12][R20.64+0x24], R63 ;  /* 0x0000243f14001986 */ /* 0x0001e8000c10190c */
[----:B------:R-:W-:Y:S05]  /*2210*/  @!P0 BRA `(.L_x_42) ;  /* 0x0000000000048947 */ /* 0x000fea0003800000 */
[----:B------:R0:W5:Y:S02]  /*2220*/  LDG.E.LTC128B R22, desc[UR12][R6.64+0x40] ;  /* 0x0000400c06167981 */ /* 0x000164000c1e1920 */
.L_x_42:
[----:B------:R-:W-:Y:S05]  /*2230*/  BSYNC B0 ;  /* 0x0000000000007941 */ /* 0x000fea0003800000 */
.L_x_41:
[----:B-----5:R-:W-:Y:S01]  /*2240*/  LOP3.LUT R23, R22, 0xffffe000, RZ, 0xc0, !PT ;  /* 0xffffe00016177812 */ /* 0x020fe200078ec0ff */
[----:B------:R-:W-:Y:S01]  /*2250*/  BSSY B0, `(.L_x_43) ;  /* 0x000000a000007945 */ /* 0x000fe20003800000 */
[----:B------:R-:W-:-:S03]  /*2260*/  ISETP.GT.AND P1, PT, R15, 0x11, PT ;  /* 0x000000110f00780c */ /* 0x000fc60003f24270 */
[----:B------:R-:W-:-:S04]  /*2270*/  FMUL R23, R23, R14 ;  /* 0x0000000e17177220 */ /* 0x000fc80000400000 */
[----:B------:R-:W-:-:S05]  /*2280*/  FFMA R23, R64, R0, R23 ;  /* 0x0000000040177223 */ /* 0x000fca0000000017 */
[----:B------:R-:W-:-:S05]  /*2290*/  F2FP.TF32.F32.PACK_B R23, R23 ;  /* 0x00000017ff17723e */ /* 0x000fca00024050ff */
[----:B------:R1:W-:Y:S01]  /*22a0*/  @P0 STG.E desc[UR12][R8.64+0x40], R23 ;  /* 0x0000401708000986 */ /* 0x0003e2000c10190c */
[----:B------:R-:W-:Y:S02]  /*22b0*/  ISETP.GT.AND P0, PT, R16, RZ, P1 ;  /* 0x000000ff1000720c */ /* 0x000fe40000f04270 */
[----:B-1----:R-:W-:-:S11]  /*22c0*/  P2R R23, PR, RZ, 0x2 ;  /* 0x00000002ff177803 */ /* 0x002fd60000000000 */
[----:B------:R-:W-:Y:S05]  /*22d0*/  @!P0 BRA `(.L_x_44) ;  /* 0x0000000000048947 */ /* 0x000fea0003800000 */
[----:B------:R1:W5:Y:S02]  /*22e0*/  LDG.E.LTC128B R22, desc[UR12][R6.64+0x44] ;  /* 0x0000440c06167981 */ /* 0x000364000c1e1920 */
.L_x_44:
[----:B------:R-:W-:Y:S05]  /*22f0*/  BSYNC B0 ;  /* 0x0000000000007941 */ /* 0x000fea0003800000 */
.L_x_43:
[----:B-----5:R-:W-:Y:S01]  /*2300*/  LOP3.LUT R23, R22, 0xffffe000, RZ, 0xc0, !PT ;  /* 0xffffe00016177812 */ /* 0x020fe200078ec0ff */
[----:B------:R-:W-:Y:S04]  /*2310*/  BSSY B0, `(.L_x_45) ;  /* 0x0000008000007945 */ /* 0x000fe80003800000 */
[----:B------:R-:W-:-:S04]  /*2320*/  FMUL R56, R23, R14 ;  /* 0x0000000e17387220 */ /* 0x000fc80000400000 */
[----:B------:R-:W-:-:S05]  /*2330*/  FFMA R65, R65, R0, R56 ;  /* 0x0000000041417223 */ /* 0x000fca0000000038 */
[----:B------:R-:W-:-:S05]  /*2340*/  F2FP.TF32.F32.PACK_B R65, R65 ;  /* 0x00000041ff41723e */ /* 0x000fca00024050ff */
[----:B------:R0:W-:Y:S01]  /*2350*/  @P0 STG.E desc[UR12][R8.64+0x44], R65 ;  /* 0x0000444108000986 */ /* 0x0001e2000c10190c */
[----:B------:R-:W-:-:S13]  /*2360*/  ISETP.GT.AND P0, PT, R16, 0x8, P3 ;  /* 0x000000081000780c */ /* 0x000fda0001f04270 */
[----:B0-----:R-:W-:Y:S05]  /*2370*/  @!P0 BRA `(.L_x_46) ;  /* 0x0000000000048947 */ /* 0x001fea0003800000 */
[----:B------:R0:W5:Y:S02]  /*2380*/  LDG.E.LTC128B R22, desc[UR12][R12.64+0x40] ;  /* 0x0000400c0c167981 */ /* 0x000164000c1e1920 */
.L_x_46:
[----:B------:R-:W-:Y:S05]  /*2390*/  BSYNC B0 ;  /* 0x0000000000007941 */ /* 0x000fea0003800000 */
.L_x_45:
[----:B-----5:R-:W-:Y:S01]  /*23a0*/  LOP3.LUT R23, R22, 0xffffe000, RZ, 0xc0, !PT ;  /* 0xffffe00016177812 */ /* 0x020fe200078ec0ff */
[----:B------:R-:W-:Y:S01]  /*23b0*/  BSSY B0, `(.L_x_47) ;  /* 0x000000b000007945 */ /* 0x000fe20003800000 */
[----:B------:R-:W-:-:S03]  /*23c0*/  IMAD.MOV.U32 R56, RZ, RZ, R22 ;  /* 0x000000ffff387224 */ /* 0x000fc600078e0016 */
[----:B------:R-:W-:-:S04]  /*23d0*/  FMUL R23, R23, R14 ;  /* 0x0000000e17177220 */ /* 0x000fc80000400000 */
[----:B----4-:R-:W-:-:S05]  /*23e0*/  FFMA R61, R66, R0, R23 ;  /* 0x00000000423d7223 */ /* 0x010fca0000000017 */
[----:B------:R-:W-:-:S05]  /*23f0*/  F2FP.TF32.F32.PACK_B R61, R61 ;  /* 0x0000003dff3d723e */ /* 0x000fca00024050ff */
[----:B------:R4:W-:Y:S01]  /*2400*/  @P0 STG.E desc[UR12][R20.64+0x40], R61 ;  /* 0x0000403d14000986 */ /* 0x0009e2000c10190c */
[----:B------:R-:W-:-:S05]  /*2410*/  IADD3 R59, P0, R2, 0x40, RZ ;  /* 0x00000040023b7810 */ /* 0x000fca0007f1e0ff */
[----:B------:R-:W-:Y:S01]  /*2420*/  IMAD.X R23, RZ, RZ, R3, P0 ;  /* 0x000000ffff177224 */ /* 0x000fe200000e0603 */
[----:B------:R-:W-:-:S13]  /*2430*/  ISETP.GT.AND P0, PT, R16, 0x8, P1 ;  /* 0x000000081000780c */ /* 0x000fda0000f04270 */
[----:B----4-:R-:W-:Y:S05]  /*2440*/  @!P0 BRA `(.L_x_48) ;  /* 0x0000000000048947 */ /* 0x010fea0003800000 */
[----:B------:R4:W5:Y:S02]  /*2450*/  LDG.E.LTC128B R56, desc[UR12][R12.64+0x44] ;  /* 0x0000440c0c387981 */ /* 0x000964000c1e1920 */
.L_x_48:
[----:B------:R-:W-:Y:S05]  /*2460*/  BSYNC B0 ;  /* 0x0000000000007941 */ /* 0x000fea0003800000 */
.L_x_47:
[----:B-----5:R-:W-:Y:S01]  /*2470*/  LOP3.LUT R3, R56, 0xffffe000, RZ, 0xc0, !PT ;  /* 0xffffe00038037812 */ /* 0x020fe200078ec0ff */
[----:B------:R-:W-:Y:S01]  /*2480*/  IMAD.WIDE.U32 R10, R59, UR6, R10 ;  /* 0x000000063b0a7c25 */ /* 0x000fe2000f8e000a */
[----:B------:R-:W-:Y:S01]  /*2490*/  ISETP.GT.AND P2, PT, R15, 0x18, PT ;  /* 0x000000180f00780c */ /* 0x000fe20003f44270 */
[----:B------:R-:W-:Y:S02]  /*24a0*/  BSSY B0, `(.L_x_49) ;  /* 0x0000013000007945 */ /* 0x000fe40003800000 */
[----:B------:R-:W-:-:S04]  /*24b0*/  FMUL R2, R3, R14 ;  /* 0x0000000e03027220 */ /* 0x000fc80000400000 */
[----:B------:R-:W-:Y:S01]  /*24c0*/  FFMA R67, R67, R0, R2 ;  /* 0x0000000043437223 */ /* 0x000fe20000000002 */
[----:B------:R-:W-:Y:S02]  /*24d0*/  IMAD R2, R23, UR6, RZ ;  /* 0x0000000617027c24 */ /* 0x000fe4000f8e02ff */
[C---:B------:R-:W-:Y:S02]  /*24e0*/  IMAD.WIDE.U32 R22, R59.reuse, UR6, R4 ;  /* 0x000000063b167c25 */ /* 0x040fe4000f8e0004 */
[----:B------:R-:W-:Y:S02]  /*24f0*/  F2FP.TF32.F32.PACK_B R67, R67 ;  /* 0x00000043ff43723e */ /* 0x000fe400024050ff */
[----:B------:R-:W-:-:S03]  /*2500*/  IMAD R61, R59, UR7, R2 ;  /* 0x000000073b3d7c24 */ /* 0x000fc6000f8e0202 */
[----:B------:R0:W-:Y:S01]  /*2510*/  @P0 STG.E desc[UR12][R20.64+0x44], R67 ;  /* 0x0000444314000986 */ /* 0x0001e2000c10190c */
[----:B------:R-:W-:Y:S01]  /*2520*/  IMAD.IADD R3, R23, 0x1, R61 ;  /* 0x0000000117037824 */ /* 0x000fe200078e023d */
[----:B------:R-:W-:-:S04]  /*2530*/  LEA R2, P0, R22, UR8, 0x2 ;  /* 0x0000000816027c11 */ /* 0x000fc8000f8010ff */
[----:B------:R-:W-:Y:S02]  /*2540*/  LEA.HI.X R3, R22, UR9, R3, 0x2, P0 ;  /* 0x0000000916037c11 */ /* 0x000fe400080f1403 */
[----:B------:R-:W-:-:S04]  /*2550*/  IADD3 R10, P0, R4, R10, RZ ;  /* 0x0000000a040a7210 */ /* 0x000fc80007f1e0ff */
[----:B------:R-:W-:Y:S02]  /*2560*/  IADD3.X R5, R5, R61, R11, P0, !PT ;  /* 0x0000003d05057210 */ /* 0x000fe400007fe40b */
[----:B------:R-:W-:-:S04]  /*2570*/  LEA R4, P0, R10, UR8, 0x2 ;  /* 0x000000080a047c11 */ /* 0x000fc8000f8010ff */
[----:B------:R-:W-:Y:S02]  /*2580*/  LEA.HI.X R5, R10, UR9, R5, 0x2, P0 ;  /* 0x000000090a057c11 */ /* 0x000fe400080f1405 */
[----:B------:R-:W-:Y:S02]  /*2590*/  ISETP.GT.AND P0, PT, R16, RZ, P2 ;  /* 0x000000ff1000720c */ /* 0x000fe40001704270 */
[----:B------:R-:W-:-:S11]  /*25a0*/  P2R R10, PR, RZ, 0x4 ;  /* 0x00000004ff0a7803 */ /* 0x000fd60000000000 */
[----:B0-----:R-:W-:Y:S05]  /*25b0*/  @!P0 BRA `(.L_x_50) ;  /* 0x0000000000048947 */ /* 0x001fea0003800000 */
[----:B------:R0:W5:Y:S02]  /*25c0*/  LDG.E.LTC128B R56, desc[UR12][R6.64+0x60] ;  /* 0x0000600c06387981 */ /* 0x000164000c1e1920 */
.L_x_50:
[----:B------:R-:W-:Y:S05]  /*25d0*/  BSYNC B0 ;  /* 0x0000000000007941 */ /* 0x000fea0003800000 */
.L_x_49:
[----:B-----5:R-:W-:Y:S01]  /*25e0*/  LOP3.LUT R11, R56, 0xffffe000, RZ, 0xc0, !PT ;  /* 0xffffe000380b7812 */ /* 0x020fe200078ec0ff */
[----:B------:R-:W-:Y:S01]  /*25f0*/  BSSY B0, `(.L_x_51) ;  /* 0x000000a000007945 */ /* 0x000fe20003800000 */
[----:B------:R-:W-:-:S03]  /*2600*/  ISETP.GT.AND P1, PT, R15, 0x19, PT ;  /* 0x000000190f00780c */ /* 0x000fc60003f24270 */
[----:B------:R-:W-:Y:S01]  /*2610*/  FMUL R11, R11, R14 ;  /* 0x0000000e0b0b7220 */ /* 0x000fe20000400000 */
[----:B------:R-:W-:-:S03]  /*2620*/  P2R R10, PR, RZ, 0x2 ;  /* 0x00000002ff0a7803 */ /* 0x000fc60000000000 */
[----:B------:R-:W-:-:S05]  /*2630*/  FFMA R11, R68, R0, R11 ;  /* 0x00000000440b7223 */ /* 0x000fca000000000b */
[----:B------:R-:W-:-:S05]  /*2640*/  F2FP.TF32.F32.PACK_B R11, R11 ;  /* 0x0000000bff0b723e */ /* 0x000fca00024050ff */
[----:B------:R0:W-:Y:S01]  /*2650*/  @P0 STG.E desc[UR12][R8.64+0x60], R11 ;  /* 0x0000600b08000986 */ /* 0x0001e2000c10190c */
[----:B------:R-:W-:-:S13]  /*2660*/  ISETP.GT.AND P0, PT, R16, RZ, P1 ;  /* 0x000000ff1000720c */ /* 0x000fda0000f04270 */
[----:B0-----:R-:W-:Y:S05]  /*2670*/  @!P0 BRA `(.L_x_52) ;  /* 0x0000000000048947 */ /* 0x001fea0003800000 */
[----:B------:R0:W5:Y:S02]  /*2680*/  LDG.E.LTC128B R56, desc[UR12][R6.64+0x64] ;  /* 0x0000640c06387981 */ /* 0x000164000c1e1920 */
.L_x_52:
[----:B------:R-:W-:Y:S05]  /*2690*/  BSYNC B0 ;  /* 0x0000000000007941 */ /* 0x000fea0003800000 */
.L_x_51:
        /* <DEDUP_REMOVED lines=9> */
.L_x_54:
[----:B------:R-:W-:Y:S05]  /*2730*/  BSYNC B0 ;  /* 0x0000000000007941 */ /* 0x000fea0003800000 */
.L_x_53:
        /* <DEDUP_REMOVED lines=9> */
.L_x_56:
[----:B------:R-:W-:Y:S05]  /*27d0*/  BSYNC B0 ;  /* 0x0000000000007941 */ /* 0x000fea0003800000 */
.L_x_55:
[----:B-----5:R-:W-:Y:S01]  /*27e0*/  LOP3.LUT R11, R56, 0xffffe000, RZ, 0xc0, !PT ;  /* 0xffffe000380b7812 */ /* 0x020fe200078ec0ff */
[----:B------:R-:W-:Y:S01]  /*27f0*/  BSSY B0, `(.L_x_57) ;  /* 0x000000a000007945 */ /* 0x000fe20003800000 */
[----:B------:R-:W-:-:S03]  /*2800*/  ISETP.GT.AND P2, PT, R15, 0x20, PT ;  /* 0x000000200f00780c */ /* 0x000fc60003f44270 */
[----:B------:R-:W-:-:S04]  /*2810*/  FMUL R10, R11, R14 ;  /* 0x0000000e0b0a7220 */ /* 0x000fc80000400000 */
[----:B------:R-:W-:Y:S01]  /*2820*/  FFMA R71, R71, R0, R10 ;  /* 0x0000000047477223 */ /* 0x000fe2000000000a */
[----:B------:R-:W-:-:S04]  /*2830*/  P2R R10, PR, RZ, 0x4 ;  /* 0x00000004ff0a7803 */ /* 0x000fc80000000000 */
[----:B------:R-:W-:-:S05]  /*2840*/  F2FP.TF32.F32.PACK_B R71, R71 ;  /* 0x00000047ff47723e */ /* 0x000fca00024050ff */
[----:B------:R0:W-:Y:S01]  /*2850*/  @P0 STG.E desc[UR12][R20.64+0x64], R71 ;  /* 0x0000644714000986 */ /* 0x0001e2000c10190c */
[----:B------:R-:W-:-:S13]  /*2860*/  ISETP.GT.AND P0, PT, R16, RZ, P2 ;  /* 0x000000ff1000720c */ /* 0x000fda0001704270 */
[----:B0-----:R-:W-:Y:S05]  /*2870*/  @!P0 BRA `(.L_x_58) ;  /* 0x0000000000048947 */ /* 0x001fea0003800000 */
[----:B------:R0:W5:Y:S02]  /*2880*/  LDG.E.LTC128B R56, desc[UR12][R6.64+0x80] ;  /* 0x0000800c06387981 */ /* 0x000164000c1e1920 */
.L_x_58:
[----:B------:R-:W-:Y:S05]  /*2890*/  BSYNC B0 ;  /* 0x0000000000007941 */ /* 0x000fea0003800000 */
.L_x_57:
        /* <DEDUP_REMOVED lines=11> */
.L_x_60:
[----:B------:R-:W-:Y:S05]  /*2950*/  BSYNC B0 ;  /* 0x0000000000007941 */ /* 0x000fea0003800000 */
.L_x_59:
        /* <DEDUP_REMOVED lines=9> */
.L_x_62:
[----:B------:R-:W-:Y:S05]  /*29f0*/  BSYNC B0 ;  /* 0x0000000000007941 */ /* 0x000fea0003800000 */
.L_x_61:
        /* <DEDUP_REMOVED lines=9> */
.L_x_64:
[----:B------:R-:W-:Y:S05]  /*2a90*/  BSYNC B0 ;  /* 0x0000000000007941 */ /* 0x000fea0003800000 */
.L_x_63:
        /* <DEDUP_REMOVED lines=11> */
.L_x_66:
[----:B------:R-:W-:Y:S05]  /*2b50*/  BSYNC B0 ;  /* 0x0000000000007941 */ /* 0x000fea0003800000 */
.L_x_65:
[----:B-----5:R-:W-:Y:S01]  /*2b60*/  LOP3.LUT R11, R56, 0xffffe000, RZ, 0xc0, !PT ;  /* 0xffffe000380b7812 */ /* 0x020fe200078ec0ff */
[----:B------:R-:W-:Y:S01]  /*2b70*/  BSSY B0, `(.L_x_67) ;  /* 0x0000009000007945 */ /* 0x000fe20003800000 */
[----:B------:R-:W-:-:S03]  /*2b80*/  ISETP.GT.AND P4, PT, R15, 0x29, PT ;  /* 0x000000290f00780c */ /* 0x000fc60003f84270 */
[----:B------:R-:W-:-:S04]  /*2b90*/  FMUL R11, R11, R14 ;  /* 0x0000000e0b0b7220 */ /* 0x000fc80000400000 */
[----:B------:R-:W-:-:S05]  /*2ba0*/  FFMA R11, R76, R0, R11 ;  /* 0x000000004c0b7223 */ /* 0x000fca000000000b */
[----:B------:R-:W-:-:S05]  /*2bb0*/  F2FP.TF32.F32.PACK_B R11, R11 ;  /* 0x0000000bff0b723e */ /* 0x000fca00024050ff */
[----:B------:R0:W-:Y:S01]  /*2bc0*/  @P0 STG.E desc[UR12][R8.64+0xa0], R11 ;  /* 0x0000a00b08000986 */ /* 0x0001e2000c10190c */
[----:B------:R-:W-:-:S13]  /*2bd0*/  ISETP.GT.AND P0, PT, R16, RZ, P4 ;  /* 0x000000ff1000720c */ /* 0x000fda0002704270 */
[----:B0-----:R-:W-:Y:S05]  /*2be0*/  @!P0 BRA `(.L_x_68) ;  /* 0x0000000000048947 */ /* 0x001fea0003800000 */
[----:B------:R0:W5:Y:S02]  /*2bf0*/  LDG.E.LTC128B R56, desc[UR12][R6.64+0xa4] ;  /* 0x0000a40c06387981 */ /* 0x000164000c1e1920 */
.L_x_68:
[----:B------:R-:W-:Y:S05]  /*2c00*/  BSYNC B0 ;  /* 0x0000000000007941 */ /* 0x000fea0003800000 */
.L_x_67:
        /* <DEDUP_REMOVED lines=9> */
.L_x_70:
[----:B------:R-:W-:Y:S05]  /*2ca0*/  BSYNC B0 ;  /* 0x0000000000007941 */ /* 0x000fea0003800000 */
.L_x_69:
        /* <DEDUP_REMOVED lines=9> */
.L_x_72:
[----:B------:R-:W-:Y:S05]  /*2d40*/  BSYNC B0 ;  /* 0x0000000000007941 */ /* 0x000fea0003800000 */
.L_x_71:
        /* <DEDUP_REMOVED lines=10> */
.L_x_74:
[----:B------:R-:W-:Y:S05]  /*2df0*/  BSYNC B0 ;  /* 0x0000000000007941 */ /* 0x000fea0003800000 */
.L_x_73:
        /* <DEDUP_REMOVED lines=10> */
.L_x_76:
[----:B------:R-:W-:Y:S05]  /*2ea0*/  BSYNC B0 ;  /* 0x0000000000007941 */ /* 0x000fea0003800000 */
.L_x_75:
        /* <DEDUP_REMOVED lines=9> */
.L_x_78:
[----:B------:R-:W-:Y:S05]  /*2f40*/  BSYNC B0 ;  /* 0x0000000000007941 */ /* 0x000fea0003800000 */
.L_x_77:
        /* <DEDUP_REMOVED lines=9> */
.L_x_80:
[----:B------:R-:W-:Y:S05]  /*2fe0*/  BSYNC B0 ;  /* 0x0000000000007941 */ /* 0x000fea0003800000 */
.L_x_79:
        /* <DEDUP_REMOVED lines=10> */
.L_x_82:
[----:B------:R-:W-:Y:S05]  /*3090*/  BSYNC B0 ;  /* 0x0000000000007941 */ /* 0x000fea0003800000 */
.L_x_81:
[----:B-----5:R-:W-:Y:S01]  /*30a0*/  LOP3.LUT R11, R56, 0xffffe000, RZ, 0xc0, !PT ;  /* 0xffffe000380b7812 */ /* 0x020fe200078ec0ff */
[----:B------:R-:W-:Y:S04]  /*30b0*/  BSSY B0, `(.L_x_83) ;  /* 0x000000d000007945 */ /* 0x000fe80003800000 */
[----:B------:R-:W-:-:S04]  /*30c0*/  FMUL R11, R11, R14 ;  /* 0x0000000e0b0b7220 */ /* 0x000fc80000400000 */
[----:B------:R-:W-:-:S05]  /*30d0*/  FFMA R59, R84, R0, R11 ;  /* 0x00000000543b7223 */ /* 0x000fca000000000b */
[----:B------:R-:W-:-:S05]  /*30e0*/  F2FP.TF32.F32.PACK_B R59, R59 ;  /* 0x0000003bff3b723e */ /* 0x000fca00024050ff */
[----:B------:R0:W-:Y:S01]  /*30f0*/  @P0 STG.E desc[UR12][R8.64+0xe0], R59 ;  /* 0x0000e03b08000986 */ /* 0x0001e2000c10190c */
[----:B------:R-:W-:-:S05]  /*3100*/  IADD3 R22, P0, R57, R20, RZ ;  /* 0x0000001439167210 */ /* 0x000fca0007f1e0ff */
[----:B------:R-:W-:Y:S01]  /*3110*/  IMAD.X R23, R17, 0x1, R21, P0 ;  /* 0x0000000111177824 */ /* 0x000fe200000e0615 */
[----:B------:R-:W-:-:S05]  /*3120*/  IADD3 R10, P0, R57, R8, RZ ;  /* 0x00000008390a7210 */ /* 0x000fca0007f1e0ff */
[----:B------:R-:W-:Y:S01]  /*3130*/  IMAD.X R11, R17, 0x1, R9, P0 ;  /* 0x00000001110b7824 */ /* 0x000fe200000e0609 */
[----:B------:R-:W-:-:S04]  /*3140*/  ISETP.GT.AND P0, PT, R15, 0x39, PT ;  /* 0x000000390f00780c */ /* 0x000fc80003f04270 */
[----:B------:R-:W-:-:S13]  /*3150*/  ISETP.GT.AND P5, PT, R16, RZ, P0 ;  /* 0x000000ff1000720c */ /* 0x000fda00007a4270 */
[----:B0-----:R-:W-:Y:S05]  /*3160*/  @!P5 BRA `(.L_x_84) ;  /* 0x000000000004d947 */ /* 0x001fea0003800000 */
[----:B------:R0:W5:Y:S02]  /*3170*/  LDG.E.LTC128B R56, desc[UR12][R6.64+0xe4] ;  /* 0x0000e40c06387981 */ /* 0x000164000c1e1920 */
.L_x_84:
[----:B------:R-:W-:Y:S05]  /*3180*/  BSYNC B0 ;  /* 0x0000000000007941 */ /* 0x000fea0003800000 */
.L_x_83:
[----:B01-3-5:R-:W-:Y:S01]  /*3190*/  LOP3.LUT R7, R56, 0xffffe000, RZ, 0xc0, !PT ;  /* 0xffffe00038077812 */ /* 0x02bfe200078ec0ff */
        /* <DEDUP_REMOVED lines=8> */
.L_x_86:
[----:B------:R-:W-:Y:S05]  /*3220*/  BSYNC B0 ;  /* 0x0000000000007941 */ /* 0x000fea0003800000 */
.L_x_85:
[----:B-----5:R-:W-:Y:S01]  /*3230*/  LOP3.LUT R7, R56, 0xffffe000, RZ, 0xc0, !PT ;  /* 0xffffe00038077812 */ /* 0x020fe200078ec0ff */
[----:B------:R-:W-:Y:S04]  /*3240*/  BSSY B0, `(.L_x_87) ;  /* 0x0000008000007945 */ /* 0x000fe80003800000 */
[----:B------:R-:W-:-:S04]  /*3250*/  FMUL R7, R7, R14 ;  /* 0x0000000e07077220 */ /* 0x000fc80000400000 */
[----:B------:R-:W-:-:S05]  /*3260*/  FFMA R7, R86, R0, R7 ;  /* 0x0000000056077223 */ /* 0x000fca0000000007 */
[----:B------:R-:W-:-:S05]  /*3270*/  F2FP.TF32.F32.PACK_B R7, R7 ;  /* 0x00000007ff07723e */ /* 0x000fca00024050ff */
[----:B------:R1:W-:Y:S01]  /*3280*/  @P5 STG.E desc[UR12][R20.64+0xe0], R7 ;  /* 0x0000e00714005986 */ /* 0x0003e2000c10190c */
[----:B------:R-:W-:-:S13]  /*3290*/  ISETP.GT.AND P5, PT, R16, 0x8, P0 ;  /* 0x000000081000780c */ /* 0x000fda00007a4270 */
[----:B-1----:R-:W-:Y:S05]  /*32a0*/  @!P5 BRA `(.L_x_88) ;  /* 0x000000000004d947 */ /* 0x002fea0003800000 */
[----:B------:R1:W5:Y:S02]  /*32b0*/  LDG.E.LTC128B R56, desc[UR12][R12.64+0xe4] ;  /* 0x0000e40c0c387981 */ /* 0x000364000c1e1920 */
.L_x_88:
[----:B------:R-:W-:Y:S05]  /*32c0*/  BSYNC B0 ;  /* 0x0000000000007941 */ /* 0x000fea0003800000 */
.L_x_87:
[----:B-----5:R-:W-:-:S05]  /*32d0*/  LOP3.LUT R7, R56, 0xffffe000, RZ, 0xc0, !PT ;  /* 0xffffe00038077812 */ /* 0x020fca00078ec0ff */
[----:B------:R-:W-:-:S04]  /*32e0*/  FMUL R6, R7, R14 ;  /* 0x0000000e07067220 */ /* 0x000fc80000400000 */
[----:B------:R-:W-:-:S05]  /*32f0*/  FFMA R87, R87, R0, R6 ;  /* 0x0000000057577223 */ /* 0x000fca0000000006 */
[----:B------:R-:W-:-:S05]  /*3300*/  F2FP.TF32.F32.PACK_B R87, R87 ;  /* 0x00000057ff57723e */ /* 0x000fca00024050ff */
[----:B------:R3:W-:Y:S01]  /*3310*/  @P5 STG.E desc[UR12][R20.64+0xe4], R87 ;  /* 0x0000e45714005986 */ /* 0x0007e2000c10190c */
[----:B------:R-:W-:-:S04]  /*3320*/  ISETP.GT.AND P5, PT, R15, RZ, PT ;  /* 0x000000ff0f00720c */ /* 0x000fc80003fa4270 */
[----:B------:R-:W-:-:S13]  /*3330*/  ISETP.GT.AND P5, PT, R16, 0x40, P5 ;  /* 0x000000401000780c */ /* 0x000fda0002fa4270 */
[----:B------:R-:W2:Y:S01]  /*3340*/  @P5 LDG.E.LTC128B R56, desc[UR12][R2.64] ;  /* 0x0000000c02385981 */ /* 0x000ea2000c1e1920 */
[----:B------:R-:W-:Y:S01]  /*3350*/  BSSY B0, `(.L_x_89) ;  /* 0x000000a000007945 */ /* 0x000fe20003800000 */
[----:B--2---:R-:W-:-:S05]  /*3360*/  LOP3.LUT R7, R56, 0xffffe000, RZ, 0xc0, !PT ;  /* 0xffffe00038077812 */ /* 0x004fca00078ec0ff */
[----:B------:R-:W-:-:S04]  /*3370*/  FMUL R7, R7, R14 ;  /* 0x0000000e07077220 */ /* 0x000fc80000400000 */
[----:B------:R-:W-:-:S05]  /*3380*/  FFMA R7, R24, R0, R7 ;  /* 0x0000000018077223 */ /* 0x000fca0000000007 */
[----:B------:R-:W-:-:S05]  /*3390*/  F2FP.TF32.F32.PACK_B R7, R7 ;  /* 0x00000007ff07723e */ /* 0x000fca00024050ff */
[----:B------:R3:W-:Y:S01]  /*33a0*/  @P5 STG.E desc[UR12][R10.64], R7 ;  /* 0x000000070a005986 */ /* 0x0007e2000c10190c */
[----:B------:R-:W-:-:S04]  /*33b0*/  ISETP.GT.AND P5, PT, R15, 0x1, PT ;  /* 0x000000010f00780c */ /* 0x000fc80003fa4270 */
[----:B------:R-:W-:-:S13]  /*33c0*/  ISETP.GT.AND P5, PT, R16, 0x40, P5 ;  /* 0x000000401000780c */ /* 0x000fda0002fa4270 */
[----:B---3--:R-:W-:Y:S05]  /*33d0*/  @!P5 BRA `(.L_x_90) ;  /* 0x000000000004d947 */ /* 0x008fea0003800000 */
[----:B------:R2:W5:Y:S02]  /*33e0*/  LDG.E.LTC128B R56, desc[UR12][R2.64+0x4] ;  /* 0x0000040c02387981 */ /* 0x000564000c1e1920 */
.L_x_90:
[----:B------:R-:W-:Y:S05]  /*33f0*/  BSYNC B0 ;  /* 0x0000000000007941 */ /* 0x000fea0003800000 */
.L_x_89:
[----:B-----5:R-:W-:Y:S01]  /*3400*/  LOP3.LUT R7, R56, 0xffffe000, RZ, 0xc0, !PT ;  /* 0xffffe00038077812 */ /* 0x020fe200078ec0ff */
[----:B------:R-:W-:Y:S04]  /*3410*/  BSSY B0, `(.L_x_91) ;  /* 0x000000b000007945 */ /* 0x000fe80003800000 */
[----:B------:R-:W-:Y:S01]  /*3420*/  FMUL R6, R7, R14 ;  /* 0x0000000e07067220 */ /* 0x000fe20000400000 */
[----:B------:R-:W-:-:S03]  /*3430*/  @P5 IMAD.MOV.U32 R7, RZ, RZ, R11 ;  /* 0x000000ffff075224 */ /* 0x000fc600078e000b */
[----:B------:R-:W-:Y:S01]  /*3440*/  FFMA R25, R25, R0, R6 ;  /* 0x0000000019197223 */ /* 0x000fe20000000006 */
[----:B------:R-:W-:-:S04]  /*3450*/  @P5 IMAD.MOV.U32 R6, RZ, RZ, R10 ;  /* 0x000000ffff065224 */ /* 0x000fc800078e000a */
[----:B------:R-:W-:-:S05]  /*3460*/  F2FP.TF32.F32.PACK_B R25, R25 ;  /* 0x00000019ff19723e */ /* 0x000fca00024050ff */
[----:B------:R3:W-:Y:S01]  /*3470*/  @P5 STG.E desc[UR12][R6.64+0x4], R25 ;  /* 0x0000041906005986 */ /* 0x0007e2000c10190c */
[----:B------:R-:W-:-:S04]  /*3480*/  ISETP.GT.AND P5, PT, R15, RZ, PT ;  /* 0x000000ff0f00720c */ /* 0x000fc80003fa4270 */
[----:B------:R-:W-:-:S13]  /*3490*/  ISETP.GT.AND P5, PT, R16, 0x48, P5 ;  /* 0x000000481000780c */ /* 0x000fda0002fa4270 */
[----:B---3--:R-:W-:Y:S05]  /*34a0*/  @!P5 BRA `(.L_x_92) ;  /* 0x000000000004d947 */ /* 0x008fea0003800000 */
[----:B------:R3:W5:Y:S02]  /*34b0*/  LDG.E.LTC128B R56, desc[UR12][R4.64] ;  /* 0x0000000c04387981 */ /* 0x000764000c1e1920 */
.L_x_92:
[----:B------:R-:W-:Y:S05]  /*34c0*/  BSYNC B0 ;  /* 0x0000000000007941 */ /* 0x000fea0003800000 */
.L_x_91:
[----:B-----5:R-:W-:Y:S01]  /*34d0*/  LOP3.LUT R7, R56, 0xffffe000, RZ, 0xc0, !PT ;  /* 0xffffe00038077812 */ /* 0x020fe200078ec0ff */
[----:B------:R-:W-:Y:S04]  /*34e0*/  BSSY B0, `(.L_x_93) ;  /* 0x0000009000007945 */ /* 0x000fe80003800000 */
[----:B------:R-:W-:-:S04]  /*34f0*/  FMUL R7, R7, R14 ;  /* 0x0000000e07077220 */ /* 0x000fc80000400000 */
[----:B------:R-:W-:-:S05]  /*3500*/  FFMA R7, R26, R0, R7 ;  /* 0x000000001a077223 */ /* 0x000fca0000000007 */
[----:B------:R-:W-:-:S05]  /*3510*/  F2FP.TF32.F32.PACK_B R7, R7 ;  /* 0x00000007ff07723e */ /* 0x000fca00024050ff */
[----:B------:R0:W-:Y:S01]  /*3520*/  @P5 STG.E desc[UR12][R22.64], R7 ;  /* 0x0000000716005986 */ /* 0x0001e2000c10190c */
[----:B------:R-:W-:-:S04]  /*3530*/  ISETP.GT.AND P5, PT, R15, 0x1, PT ;  /* 0x000000010f00780c */ /* 0x000fc80003fa4270 */
[----:B------:R-:W-:-:S13]  /*3540*/  ISETP.GT.AND P5, PT, R16, 0x48, P5 ;  /* 0x000000481000780c */ /* 0x000fda0002fa4270 */
[----:B0-----:R-:W-:Y:S05]  /*3550*/  @!P5 BRA `(.L_x_94) ;  /* 0x000000000004d947 */ /* 0x001fea0003800000 */
[----:B------:R0:W5:Y:S02]  /*3560*/  LDG.E.LTC128B R56, desc[UR12][R4.64+0x4] ;  /* 0x0000040c04387981 */ /* 0x000164000c1e1920 */
.L_x_94:
[----:B------:R-:W-:Y:S05]  /*3570*/  BSYNC B0 ;  /* 0x0000000000007941 */ /* 0x000fea0003800000 */
.L_x_93:
        /* <DEDUP_REMOVED lines=10> */
.L_x_96:
[----:B------:R-:W-:Y:S05]  /*3620*/  BSYNC B0 ;  /* 0x0000000000007941 */ /* 0x000fea0003800000 */
.L_x_95:
[----:B-----5:R-:W-:Y:S01]  /*3630*/  LOP3.LUT R7, R56, 0xffffe000, RZ, 0xc0, !PT ;  /* 0xffffe00038077812 */ /* 0x020fe200078ec0ff */
[----:B------:R-:W-:Y:S01]  /*3640*/  @P5 IMAD.MOV.U32 R6, RZ, RZ, R10 ;  /* 0x000000ffff065224 */ /* 0x000fe200078e000a */
[----:B------:R-:W-:Y:S03]  /*3650*/  BSSY B0, `(.L_x_97) ;  /* 0x000000a000007945 */ /* 0x000fe60003800000 */
[----:B------:R-:W-:-:S04]  /*3660*/  FMUL R7, R7, R14 ;  /* 0x0000000e07077220 */ /* 0x000fc80000400000 */
[----:B------:R-:W-:Y:S01]  /*3670*/  FFMA R9, R28, R0, R7 ;  /* 0x000000001c097223 */ /* 0x000fe20000000007 */
[----:B------:R-:W-:-:S04]  /*3680*/  @P5 IMAD.MOV.U32 R7, RZ, RZ, R11 ;  /* 0x000000ffff075224 */ /* 0x000fc800078e000b */
[----:B------:R-:W-:-:S05]  /*3690*/  F2FP.TF32.F32.PACK_B R9, R9 ;  /* 0x00000009ff09723e */ /* 0x000fca00024050ff */
[----:B------:R0:W-:Y:S01]  /*36a0*/  @P5 STG.E desc[UR12][R6.64+0x20], R9 ;  /* 0x0000200906005986 */ /* 0x0001e2000c10190c */
[----:B------:R-:W-:-:S04]  /*36b0*/  ISETP.GT.AND P5, PT, R15, 0x9, PT ;  /* 0x000000090f00780c */ /* 0x000fc80003fa4270 */
[----:B------:R-:W-:-:S13]  /*36c0*/  ISETP.GT.AND P5, PT, R16, 0x40, P5 ;  /* 0x000000401000780c */ /* 0x000fda0002fa4270 */
[----:B0-----:R-:W-:Y:S05]  /*36d0*/  @!P5 BRA `(.L_x_98) ;  /* 0x000000000004d947 */ /* 0x001fea0003800000 */
[----:B------:R0:W5:Y:S02]  /*36e0*/  LDG.E.LTC128B R56, desc[UR12][R2.64+0x24] ;  /* 0x0000240c02387981 */ /* 0x000164000c1e1920 */
.L_x_98:
[----:B------:R-:W-:Y:S05]  /*36f0*/  BSYNC B0 ;  /* 0x0000000000007941 */ /* 0x000fea0003800000 */
.L_x_97:
        /* <DEDUP_REMOVED lines=12> */
.L_x_100:
[----:B------:R-:W-:Y:S05]  /*37c0*/  BSYNC B0 ;  /* 0x0000000000007941 */ /* 0x000fea0003800000 */
.L_x_99:
        /* <DEDUP_REMOVED lines=10> */
.L_x_102:
[----:B------:R-:W-:Y:S05]  /*3870*/  BSYNC B0 ;  /* 0x0000000000007941 */ /* 0x000fea0003800000 */
.L_x_101:
        /* <DEDUP_REMOVED lines=12> */
.L_x_104:
[----:B------:R-:W-:Y:S05]  /*3940*/  BSYNC B0 ;  /* 0x0000000000007941 */ /* 0x000fea0003800000 */
.L_x_103:
        /* <DEDUP_REMOVED lines=12> */
.L_x_106:
[----:B------:R-:W-:Y:S05]  /*3a10*/  BSYNC B0 ;  /* 0x0000000000007941 */ /* 0x000fea0003800000 */
.L_x_105:
        /* <DEDUP_REMOVED lines=12> */
.L_x_108:
[----:B------:R-:W-:Y:S05]  /*3ae0*/  BSYNC B0 ;  /* 0x0000000000007941 */ /* 0x000fea0003800000 */
.L_x_107:
        /* <DEDUP_REMOVED lines=12> */
.L_x_110:
[----:B------:R-:W-:Y:S05]  /*3bb0*/  BSYNC B0 ;  /* 0x0000000000007941 */ /* 0x000fea0003800000 */
.L_x_109:
        /* <DEDUP_REMOVED lines=12> */
.L_x_112:
[----:B------:R-:W-:Y:S05]  /*3c80*/  BSYNC B0 ;  /* 0x0000000000007941 */ /* 0x000fea0003800000 */
.L_x_111:
        /* <DEDUP_REMOVED lines=12> */
.L_x_114:
[----:B------:R-:W-:Y:S05]  /*3d50*/  BSYNC B0 ;  /* 0x0000000000007941 */ /* 0x000fea0003800000 */
.L_x_113:
        /* <DEDUP_REMOVED lines=12> */
.L_x_116:
[----:B------:R-:W-:Y:S05]  /*3e20*/  BSYNC B0 ;  /* 0x0000000000007941 */ /* 0x000fea0003800000 */
.L_x_115:
        /* <DEDUP_REMOVED lines=12> */
.L_x_118:
[----:B------:R-:W-:Y:S05]  /*3ef0*/  BSYNC B0 ;  /* 0x0000000000007941 */ /* 0x000fea0003800000 */
.L_x_117:
        /* <DEDUP_REMOVED lines=12> */
.L_x_120:
[----:B------:R-:W-:Y:S05]  /*3fc0*/  BSYNC B0 ;  /* 0x0000000000007941 */ /* 0x000fea0003800000 */
.L_x_119:
        /* <DEDUP_REMOVED lines=12> */
.L_x_122:
[----:B------:R-:W-:Y:S05]  /*4090*/  BSYNC B0 ;  /* 0x0000000000007941 */ /* 0x000fea0003800000 */
.L_x_121:
        /* <DEDUP_REMOVED lines=12> */
.L_x_124:
[----:B------:R-:W-:Y:S05]  /*4160*/  BSYNC B0 ;  /* 0x0000000000007941 */ /* 0x000fea0003800000 */
.L_x_123:
        /* <DEDUP_REMOVED lines=12> */
.L_x_126:
[----:B------:R-:W-:Y:S05]  /*4230*/  BSYNC B0 ;  /* 0x0000000000007941 */ /* 0x000fea0003800000 */
.L_x_125:
        /* <DEDUP_REMOVED lines=8> */
[----:B------:R-:W-:-:S13]  /*42c0*/  ISETP.GT.AND P5, PT, R16, 0x40, P6 ;  /* 0x000000401000780c */ /* 0x000fda00037a4270 */
[----:B0-----:R-:W-:Y:S05]  /*42d0*/  @!P5 BRA `(.L_x_128) ;  /* 0x000000000004d947 */ /* 0x001fea0003800000 */
[----:B------:R0:W5:Y:S02]  /*42e0*/  LDG.E.LTC128B R56, desc[UR12][R2.64+0xa0] ;  /* 0x0000a00c02387981 */ /* 0x000164000c1e1920 */
.L_x_128:
[----:B------:R-:W-:Y:S05]  /*42f0*/  BSYNC B0 ;  /* 0x0000000000007941 */ /* 0x000fea0003800000 */
.L_x_127:
        /* <DEDUP_REMOVED lines=8> */
[----:B------:R-:W-:-:S13]  /*4380*/  ISETP.GT.AND P5, PT, R16, 0x40, P4 ;  /* 0x000000401000780c */ /* 0x000fda00027a4270 */
[----:B0-----:R-:W-:Y:S05]  /*4390*/  @!P5 BRA `(.L_x_130) ;  /* 0x000000000004d947 */ /* 0x001fea0003800000 */
[----:B------:R0:W5:Y:S02]  /*43a0*/  LDG.E.LTC128B R56, desc[UR12][R2.64+0xa4] ;  /* 0x0000a40c02387981 */ /* 0x000164000c1e1920 */
.L_x_130:
[----:B------:R-:W-:Y:S05]  /*43b0*/  BSYNC B0 ;  /* 0x0000000000007941 */ /* 0x000fea0003800000 */
.L_x_129:
[----:B-----5:R-:W-:Y:S01]  /*43c0*/  LOP3.LUT R7, R56, 0xffffe000, RZ, 0xc0, !PT ;  /* 0xffffe00038077812 */ /* 0x020fe200078ec0ff */
[----:B------:R-:W-:Y:S01]  /*43d0*/  BSSY B0, `(.L_x_131) ;  /* 0x000000a000007945 */ /* 0x000fe20003800000 */
[----:B------:R-:W-:-:S03]  /*43e0*/  ISETP.GT.AND P6, PT, R16, 0x48, P6 ;  /* 0x000000481000780c */ /* 0x000fc600037c4270 */
[----:B------:R-:W-:Y:S01]  /*43f0*/  FMUL R6, R7, R14 ;  /* 0x0000000e07067220 */ /* 0x000fe20000400000 */
[----:B------:R-:W-:-:S03]  /*4400*/  @P5 IMAD.MOV.U32 R7, RZ, RZ, R11 ;  /* 0x000000ffff075224 */ /* 0x000fc600078e000b */
[----:B------:R-:W-:Y:S01]  /*4410*/  FFMA R45, R45, R0, R6 ;  /* 0x000000002d2d7223 */ /* 0x000fe20000000006 */
[----:B------:R-:W-:-:S04]  /*4420*/  @P5 IMAD.MOV.U32 R6, RZ, RZ, R10 ;  /* 0x000000ffff065224 */ /* 0x000fc800078e000a */
[----:B------:R-:W-:-:S05]  /*4430*/  F2FP.TF32.F32.PACK_B R45, R45 ;  /* 0x0000002dff2d723e */ /* 0x000fca00024050ff */
[----:B------:R0:W-:Y:S01]  /*4440*/  @P5 STG.E desc[UR12][R6.64+0xa4], R45 ;  /* 0x0000a42d06005986 */ /* 0x0001e2000c10190c */
[----:B------:R-:W-:Y:S05]  /*4450*/  @!P6 BRA `(.L_x_132) ;  /* 0x000000000004e947 */ /* 0x000fea0003800000 */
[----:B------:R0:W5:Y:S02]  /*4460*/  LDG.E.LTC128B R56, desc[UR12][R4.64+0xa0] ;  /* 0x0000a00c04387981 */ /* 0x000164000c1e1920 */
.L_x_132:
[----:B------:R-:W-:Y:S05]  /*4470*/  BSYNC B0 ;  /* 0x0000000000007941 */ /* 0x000fea0003800000 */
.L_x_131:
[----:B0----5:R-:W-:Y:S01]  /*4480*/  LOP3.LUT R7, R56, 0xffffe000, RZ, 0xc0, !PT ;  /* 0xffffe00038077812 */ /* 0x021fe200078ec0ff */
[----:B------:R-:W-:Y:S01]  /*4490*/  @P6 IMAD.MOV.U32 R6, RZ, RZ, R18 ;  /* 0x000000ffff066224 */ /* 0x000fe200078e0012 */
[----:B------:R-:W-:Y:S01]  /*44a0*/  ISETP.GT.AND P4, PT, R16, 0x48, P4 ;  /* 0x000000481000780c */ /* 0x000fe20002784270 */
[----:B------:R-:W-:Y:S02]  /*44b0*/  BSSY B0, `(.L_x_133) ;  /* 0x0000008000007945 */ /* 0x000fe40003800000 */
[----:B------:R-:W-:-:S04]  /*44c0*/  FMUL R7, R7, R14 ;  /* 0x0000000e07077220 */ /* 0x000fc80000400000 */
[----:B------:R-:W-:Y:S01]  /*44d0*/  FFMA R9, R46, R0, R7 ;  /* 0x000000002e097223 */ /* 0x000fe20000000007 */
[----:B------:R-:W-:-:S04]  /*44e0*/  @P6 IMAD.MOV.U32 R7, RZ, RZ, R19 ;  /* 0x000000ffff076224 */ /* 0x000fc800078e0013 */
[----:B------:R-:W-:-:S05]  /*44f0*/  F2FP.TF32.F32.PACK_B R9, R9 ;  /* 0x00000009ff09723e */ /* 0x000fca00024050ff */
[----:B------:R0:W-:Y:S01]  /*4500*/  @P6 STG.E desc[UR12][R6.64+0xa0], R9 ;  /* 0x0000a00906006986 */ /* 0x0001e2000c10190c */
[----:B------:R-:W-:Y:S05]  /*4510*/  @!P4 BRA `(.L_x_134) ;  /* 0x000000000004c947 */ /* 0x000fea0003800000 */
[----:B------:R0:W5:Y:S02]  /*4520*/  LDG.E.LTC128B R56, desc[UR12][R4.64+0xa4] ;  /* 0x0000a40c04387981 */ /* 0x000164000c1e1920 */
.L_x_134:
[----:B------:R-:W-:Y:S05]  /*4530*/  BSYNC B0 ;  /* 0x0000000000007941 */ /* 0x000fea0003800000 */
.L_x_133:
[----:B0----5:R-:W-:Y:S01]  /*4540*/  LOP3.LUT R7, R56, 0xffffe000, RZ, 0xc0, !PT ;  /* 0xffffe00038077812 */ /* 0x021fe200078ec0ff */
        /* <DEDUP_REMOVED lines=10> */
.L_x_136:
[----:B------:R-:W-:Y:S05]  /*45f0*/  BSYNC B0 ;  /* 0x0000000000007941 */ /* 0x000fea0003800000 */
.L_x_135:
        /* <DEDUP_REMOVED lines=11> */
.L_x_138:
[----:B------:R-:W-:Y:S05]  /*46b0*/  BSYNC B0 ;  /* 0x0000000000007941 */ /* 0x000fea0003800000 */
.L_x_137:
        /* <DEDUP_REMOVED lines=11> */
.L_x_140:
[----:B------:R-:W-:Y:S05]  /*4770*/  BSYNC B0 ;  /* 0x0000000000007941 */ /* 0x000fea0003800000 */
.L_x_139:
        /* <DEDUP_REMOVED lines=11> */
.L_x_142:
[----:B------:R-:W-:Y:S05]  /*4830*/  BSYNC B0 ;  /* 0x0000000000007941 */ /* 0x000fea0003800000 */
.L_x_141:
        /* <DEDUP_REMOVED lines=11> */
.L_x_144:
[----:B------:R-:W-:Y:S05]  /*48f0*/  BSYNC B0 ;  /* 0x0000000000007941 */ /* 0x000fea0003800000 */
.L_x_143:
        /* <DEDUP_REMOVED lines=11> */
.L_x_146:
[----:B------:R-:W-:Y:S05]  /*49b0*/  BSYNC B0 ;  /* 0x0000000000007941 */ /* 0x000fea0003800000 */
.L_x_145:
[----:B0-2--5:R-:W-:Y:S01]  /*49c0*/  LOP3.LUT R3, R56, 0xffffe000, RZ, 0xc0, !PT ;  /* 0xffffe00038037812 */ /* 0x025fe200078ec0ff */
        /* <DEDUP_REMOVED lines=8> */
.L_x_148:
[----:B------:R-:W-:Y:S05]  /*4a50*/  BSYNC B0 ;  /* 0x0000000000007941 */ /* 0x000fea0003800000 */
.L_x_147:
[----:B-----5:R-:W-:Y:S01]  /*4a60*/  LOP3.LUT R3, R56, 0xffffe000, RZ, 0xc0, !PT ;  /* 0xffffe00038037812 */ /* 0x020fe200078ec0ff */
        /* <DEDUP_REMOVED lines=10> */
.L_x_150:
[----:B------:R-:W-:Y:S05]  /*4b10*/  BSYNC B0 ;  /* 0x0000000000007941 */ /* 0x000fea0003800000 */
.L_x_149:
[----:B0----5:R-:W-:-:S05]  /*4b20*/  LOP3.LUT R3, R56, 0xffffe000, RZ, 0xc0, !PT ;  /* 0xffffe00038037812 */ /* 0x021fca00078ec0ff */
[----:B------:R-:W-:-:S04]  /*4b30*/  FMUL R14, R3, R14 ;  /* 0x0000000e030e7220 */ /* 0x000fc80000400000 */
[----:B------:R-:W-:Y:S01]  /*4b40*/  FFMA R14, R55, R0, R14 ;  /* 0x00000000370e7223 */ /* 0x000fe2000000000e */
[----:B------:R-:W-:Y:S06]  /*4b50*/  @!P0 EXIT ;  /* 0x000000000000894d */ /* 0x000fec0003800000 */
[----:B------:R-:W-:-:S05]  /*4b60*/  F2FP.TF32.F32.PACK_B R3, R14 ;  /* 0x0000000eff03723e */ /* 0x000fca00024050ff */
[----:B------:R-:W-:Y:S01]  /*4b70*/  STG.E desc[UR12][R18.64+0xe4], R3 ;  /* 0x0000e40312007986 */ /* 0x000fe2000c10190c */
[----:B------:R-:W-:Y:S05]  /*4b80*/  EXIT ;  /* 0x000000000000794d */ /* 0x000fea0003800000 */
.L_x_28:
[----:B------:R-:W-:Y:S01]  /*4b90*/  ULDC.64 UR4, c[0x0][0x650] ;  /* 0x0001940000047ab9 */ /* 0x000fe20000000a00 */
[-C--:B------:R-:W-:Y:S01]  /*4ba0*/  FMUL R7, R56, R0.reuse ;  /* 0x0000000038077220 */ /* 0x080fe20000400000 */
[----:B------:R-:W-:Y:S01]  /*4bb0*/  LEA R2, P1, R10, UR4, 0x2 ;  /* 0x000000040a027c11 */ /* 0x000fe2000f8210ff */
[----:B------:R-:W-:Y:S01]  /*4bc0*/  IMAD.SHL.U32 R21, R20, 0x4, RZ ;  /* 0x0000000414157824 */ /* 0x000fe200078e00ff */
[----:B------:R-:W-:Y:S01]  /*4bd0*/  ISETP.GT.AND P6, PT, R15, 0x1, PT ;  /* 0x000000010f00780c */ /* 0x000fe20003fc4270 */
[-C--:B------:R-:W-:Y:S01]  /*4be0*/  FMUL R57, R57, R0.reuse ;  /* 0x0000000039397220 */ /* 0x080fe20000400000 */
[----:B------:R-:W-:Y:S01]  /*4bf0*/  LEA.HI.X R3, R10, UR5, R13, 0x2, P1 ;  /* 0x000000050a037c11 */ /* 0x000fe200088f140d */
[-C--:B------:R-:W-:Y:S01]  /*4c00*/  FMUL R9, R58, R0.reuse ;  /* 0x000000003a097220 */ /* 0x080fe20000400000 */
[----:B------:R-:W-:Y:S01]  /*4c10*/  F2FP.TF32.F32.PACK_B R7, R7 ;  /* 0x00000007ff07723e */ /* 0x000fe200024050ff */
[-C--:B------:R-:W-:Y:S01]  /*4c20*/  FMUL R59, R59, R0.reuse ;  /* 0x000000003b3b7220 */ /* 0x080fe20000400000 */
[----:B------:R-:W-:Y:S01]  /*4c30*/  ISETP.GT.AND P3, PT, R15, RZ, PT ;  /* 0x000000ff0f00720c */ /* 0x000fe20003f64270 */
[-C--:B------:R-:W-:Y:S01]  /*4c40*/  FMUL R11, R60, R0.reuse ;  /* 0x000000003c0b7220 */ /* 0x080fe20000400000 */
[----:B------:R-:W-:Y:S01]  /*4c50*/  ISETP.GT.AND P2, PT, R16, RZ, P6 ;  /* 0x000000ff1000720c */ /* 0x000fe20003744270 */
[----:B------:R-:W-:Y:S01]  /*4c60*/  @P0 STG.E desc[UR12][R2.64], R7 ;  /* 0x0000000702000986 */ /* 0x000fe2000c10190c */
[----:B------:R-:W-:Y:S01]  /*4c70*/  SHF.L.U64.HI R19, R20, 0x2, R19 ;  /* 0x0000000214137819 */ /* 0x000fe20000010213 */
[-C--:B------:R-:W-:Y:S01]  /*4c80*/  FMUL R61, R61, R0.reuse ;  /* 0x000000003d3d7220 */ /* 0x080fe20000400000 */
[----:B------:R-:W-:Y:S01]  /*4c90*/  ISETP.GT.AND P1, PT, R16, 0x8, P3 ;  /* 0x000000081000780c */ /* 0x000fe20001f24270 */
[----:B------:R-:W-:Y:S01]  /*4ca0*/  FMUL R13, R62, R0 ;  /* 0x000000003e0d7220 */ /* 0x000fe20000400000 */
[----:B------:R-:W-:Y:S01]  /*4cb0*/  IADD3 R4, P0, R21, R2, RZ ;  /* 0x0000000215047210 */ /* 0x000fe20007f1e0ff */
[-C--:B------:R-:W-:Y:S01]  /*4cc0*/  FMUL R63, R63, R0.reuse ;  /* 0x000000003f3f7220 */ /* 0x080fe20000400000 */
[----:B------:R-:W-:Y:S01]  /*4cd0*/  F2FP.TF32.F32.PACK_B R57, R57 ;  /* 0x00000039ff39723e */ /* 0x000fe200024050ff */
[-C--:B------:R-:W-:Y:S01]  /*4ce0*/  FMUL R65, R65, R0.reuse ;  /* 0x0000000041417220 */ /* 0x080fe20000400000 */
[----:B------:R-:W-:Y:S01]  /*4cf0*/  F2FP.TF32.F32.PACK_B R9, R9 ;  /* 0x00000009ff09723e */ /* 0x000fe200024050ff */
[----:B------:R-:W-:Y:S01]  /*4d00*/  IMAD.X R5, R19, 0x1, R3, P0 ;  /* 0x0000000113057824 */ /* 0x000fe200000e0603 */
[C---:B------:R-:W-:Y:S01]  /*4d10*/  ISETP.GT.AND P0, PT, R16.reuse, 0x8, P6 ;  /* 0x000000081000780c */ /* 0x040fe20003704270 */
[----:B------:R-:W-:Y:S01]  /*4d20*/  @P2 STG.E desc[UR12][R2.64+0x4], R57 ;  /* 0x0000043902002986 */ /* 0x000fe2000c10190c */
[----:B------:R-:W-:Y:S01]  /*4d30*/  ISETP.GT.AND P3, PT, R15, 0x8, PT ;  /* 0x000000080f00780c */ /* 0x000fe20003f64270 */
[-C--:B------:R-:W-:Y:S01]  /*4d40*/  FMUL R67, R67, R0.reuse ;  /* 0x0000000043437220 */ /* 0x080fe20000400000 */
[----:B------:R-:W-:Y:S01]  /*4d50*/  ISETP.GT.AND P4, PT, R15, 0x9, PT ;  /* 0x000000090f00780c */ /* 0x000fe20003f84270 */
[----:B------:R0:W-:Y:S01]  /*4d60*/  @P1 STG.E desc[UR12][R4.64], R9 ;  /* 0x0000000904001986 */ /* 0x0001e2000c10190c */
[C---:B------:R-:W-:Y:S01]  /*4d70*/  ISETP.GT.AND P2, PT, R16.reuse, RZ, P3 ;  /* 0x000000ff1000720c */ /* 0x040fe20001f44270 */
[-C--:B------:R-:W-:Y:S01]  /*4d80*/  FMUL R69, R69, R0.reuse ;  /* 0x0000000045457220 */ /* 0x080fe20000400000 */
[----:B------:R-:W-:Y:S01]  /*4d90*/  F2FP.TF32.F32.PACK_B R59, R59 ;  /* 0x0000003bff3b723e */ /* 0x000fe200024050ff */
[-C--:B------:R-:W-:Y:S01]  /*4da0*/  FMUL R71, R71, R0.reuse ;  /* 0x0000000047477220 */ /* 0x080fe20000400000 */
[C---:B------:R-:W-:Y:S01]  /*4db0*/  ISETP.GT.AND P1, PT, R16.reuse, RZ, P4 ;  /* 0x000000ff1000720c */ /* 0x040fe20002724270 */
[-C--:B------:R-:W-:Y:S01]  /*4dc0*/  FMUL R73, R73, R0.reuse ;  /* 0x0000000049497220 */ /* 0x080fe20000400000 */
[----:B------:R-:W-:Y:S01]  /*4dd0*/  F2FP.TF32.F32.PACK_B R11, R11 ;  /* 0x0000000bff0b723e */ /* 0x000fe200024050ff */
[----:B------:R-:W-:Y:S01]  /*4de0*/  @P0 STG.E desc[UR12][R4.64+0x4], R59 ;  /* 0x0000043b04000986 */ /* 0x000fe2000c10190c */
[C---:B------:R-:W-:Y:S01]  /*4df0*/  ISETP.GT.AND P0, PT, R16.reuse, 0x8, P3 ;  /* 0x000000081000780c */ /* 0x040fe20001f04270 */
[-C--:B------:R-:W-:Y:S01]  /*4e00*/  FMUL R75, R75, R0.reuse ;  /* 0x000000004b4b7220 */ /* 0x080fe20000400000 */
[----:B------:R-:W-:Y:S01]  /*4e10*/  F2FP.TF32.F32.PACK_B R61, R61 ;  /* 0x0000003dff3d723e */ /* 0x000fe200024050ff */
[-C--:B------:R-:W-:Y:S01]  /*4e20*/  FMUL R77, R77, R0.reuse ;  /* 0x000000004d4d7220 */ /* 0x080fe20000400000 */
[C---:B0-----:R-:W-:Y:S01]  /*4e30*/  SHF.L.U64.HI R9, R17.reuse, 0x2, R18 ;  /* 0x0000000211097819 */ /* 0x041fe20000010212 */
[----:B------:R-:W-:Y:S01]  /*4e40*/  IMAD.SHL.U32 R17, R17, 0x4, RZ ;  /* 0x0000000411117824 */ /* 0x000fe200078e00ff */
[----:B------:R0:W-:Y:S01]  /*4e50*/  @P2 STG.E desc[UR12][R2.64+0x20], R11 ;  /* 0x0000200b02002986 */ /* 0x0001e2000c10190c */
[----:B------:R-:W-:Y:S01]  /*4e60*/  F2FP.TF32.F32.PACK_B R13, R13 ;  /* 0x0000000dff0d723e */ /* 0x000fe200024050ff */
[----:B------:R-:W-:Y:S01]  /*4e70*/  FMUL R79, R79, R0 ;  /* 0x000000004f4f7220 */ /* 0x000fe20000400000 */
[----:B------:R-:W-:Y:S01]  /*4e80*/  ISETP.GT.AND P3, PT, R15, 0x10, PT ;  /* 0x000000100f00780c */ /* 0x000fe20003f64270 */
[----:B------:R-:W-:Y:S01]  /*4e90*/  @P1 STG.E desc[UR12][R2.64+0x24], R61 ;  /* 0x0000243d02001986 */ /* 0x000fe2000c10190c */
[----:B------:R-:W-:Y:S01]  /*4ea0*/  IADD3 R6, P1, P2, R17, R2, R21 ;  /* 0x0000000211067210 */ /* 0x000fe20007a3e015 */
[-C--:B------:R-:W-:Y:S01]  /*4eb0*/  FMUL R81, R81, R0.reuse ;  /* 0x0000000051517220 */ /* 0x080fe20000400000 */
[----:B------:R-:W-:Y:S01]  /*4ec0*/  F2FP.TF32.F32.PACK_B R63, R63 ;  /* 0x0000003fff3f723e */ /* 0x000fe200024050ff */
[----:B------:R1:W-:Y:S01]  /*4ed0*/  @P0 STG.E desc[UR12][R4.64+0x20], R13 ;  /* 0x0000200d04000986 */ /* 0x0003e2000c10190c */
[----:B------:R-:W-:Y:S01]  /*4ee0*/  IADD3.X R7, R9, R3, R19, P1, P2 ;  /* 0x0000000309077210 */ /* 0x000fe20000fe4413 */
[-C--:B------:R-:W-:Y:S01]  /*4ef0*/  FMUL R83, R83, R0.reuse ;  /* 0x0000000053537220 */ /* 0x080fe20000400000 */
[----:B------:R-:W-:Y:S01]  /*4f00*/  ISETP.GT.AND P1, PT, R16, 0x8, P4 ;  /* 0x000000081000780c */ /* 0x000fe20002724270 */
[-C--:B0-----:R-:W-:Y:S01]  /*4f10*/  FMUL R11, R64, R0.reuse ;  /* 0x00000000400b7220 */ /* 0x081fe20000400000 */
[----:B------:R-:W-:Y:S01]  /*4f20*/  ISETP.GT.AND P0, PT, R16, RZ, P3 ;  /* 0x000000ff1000720c */ /* 0x000fe20001f04270 */
[-C--:B------:R-:W-:Y:S01]  /*4f30*/  FMUL R19, R84, R0.reuse ;  /* 0x0000000054137220 */ /* 0x080fe20000400000 */
[----:B------:R-:W-:Y:S01]  /*4f40*/  ISETP.GT.AND P2, PT, R15, 0x11, PT ;  /* 0x000000110f00780c */ /* 0x000fe20003f44270 */
[-C--:B------:R-:W-:Y:S01]  /*4f50*/  FMUL R85, R85, R0.reuse ;  /* 0x0000000055557220 */ /* 0x080fe20000400000 */
[----:B------:R-:W-:Y:S01]  /*4f60*/  F2FP.TF32.F32.PACK_B R11, R11 ;  /* 0x0000000bff0b723e */ /* 0x000fe200024050ff */
[-C--:B------:R-:W-:Y:S01]  /*4f70*/  FMUL R87, R87, R0.reuse ;  /* 0x0000000057577220 */ /* 0x080fe20000400000 */
[----:B------:R-:W-:Y:S01]  /*4f80*/  F2FP.TF32.F32.PACK_B R65, R65 ;  /* 0x00000041ff41723e */ /* 0x000fe200024050ff */
[-C--:B-1----:R-:W-:Y:S01]  /*4f90*/  FMUL R13, R66, R0.reuse ;  /* 0x00000000420d7220 */ /* 0x082fe20000400000 */
[----:B------:R-:W-:Y:S01]  /*4fa0*/  F2FP.TF32.F32.PACK_B R67, R67 ;  /* 0x00000043ff43723e */ /* 0x000fe200024050ff */
[-C--:B------:R-:W-:Y:S01]  /*4fb0*/  FMUL R25, R25, R0.reuse ;  /* 0x0000000019197220 */ /* 0x080fe20000400000 */
[----:B------:R-:W-:Y:S01]  /*4fc0*/  F2FP.TF32.F32.PACK_B R69, R69 ;  /* 0x00000045ff45723e */ /* 0x000fe200024050ff */
[----:B------:R-:W-:Y:S01]  /*4fd0*/  @P1 STG.E desc[UR12][R4.64+0x24], R63 ;  /* 0x0000243f04001986 */ /* 0x000fe2000c10190c */
[----:B------:R-:W-:Y:S01]  /*4fe0*/  F2FP.TF32.F32.PACK_B R13, R13 ;  /* 0x0000000dff0d723e */ /* 0x000fe200024050ff */
[-C--:B------:R-:W-:Y:S01]  /*4ff0*/  FMUL R27, R27, R0.reuse ;  /* 0x000000001b1b7220 */ /* 0x080fe20000400000 */
[----:B------:R-:W-:Y:S01]  /*5000*/  ISETP.GT.AND P1, PT, R15, 0x19, PT ;  /* 0x000000190f00780c */ /* 0x000fe20003f24270 */
[----:B------:R0:W-:Y:S01]  /*5010*/  @P0 STG.E desc[UR12][R2.64+0x40], R11 ;  /* 0x0000400b02000986 */ /* 0x0001e2000c10190c */
[----:B------:R-:W-:Y:S01]  /*5020*/  ISETP.GT.AND P0, PT, R16, RZ, P2 ;  /* 0x000000ff1000720c */ /* 0x000fe20001704270 */
[-C--:B------:R-:W-:Y:S01]  /*5030*/  FMUL R29, R29, R0.reuse ;  /* 0x000000001d1d7220 */ /* 0x080fe20000400000 */
[----:B------:R-:W-:Y:S01]  /*5040*/  F2FP.TF32.F32.PACK_B R71, R71 ;  /* 0x00000047ff47723e */ /* 0x000fe200024050ff */
[-C--:B------:R-:W-:Y:S01]  /*5050*/  FMUL R31, R31, R0.reuse ;  /* 0x000000001f1f7220 */ /* 0x080fe20000400000 */
[----:B------:R-:W-:Y:S01]  /*5060*/  F2FP.TF32.F32.PACK_B R73, R73 ;  /* 0x00000049ff49723e */ /* 0x000fe200024050ff */
[-C--:B------:R-:W-:Y:S01]  /*5070*/  FMUL R33, R33, R0.reuse ;  /* 0x0000000021217220 */ /* 0x080fe20000400000 */
[----:B------:R-:W-:Y:S01]  /*5080*/  F2FP.TF32.F32.PACK_B R75, R75 ;  /* 0x0000004bff4b723e */ /* 0x000fe200024050ff */
[-C--:B------:R-:W-:Y:S01]  /*5090*/  FMUL R35, R35, R0.reuse ;  /* 0x0000000023237220 */ /* 0x080fe20000400000 */
[----:B------:R-:W-:Y:S01]  /*50a0*/  ISETP.GT.AND P5, PT, R15, 0x28, PT ;  /* 0x000000280f00780c */ /* 0x000fe20003fa4270 */
[-C--:B------:R-:W-:Y:S01]  /*50b0*/  FMUL R37, R37, R0.reuse ;  /* 0x0000000025257220 */ /* 0x080fe20000400000 */
[----:B------:R-:W-:Y:S01]  /*50c0*/  F2FP.TF32.F32.PACK_B R77, R77 ;  /* 0x0000004dff4d723e */ /* 0x000fe200024050ff */
[-C--:B0-----:R-:W-:Y:S01]  /*50d0*/  FMUL R11, R68, R0.reuse ;  /* 0x00000000440b7220 */ /* 0x081fe20000400000 */
[----:B------:R-:W-:Y:S01]  /*50e0*/  F2FP.TF32.F32.PACK_B R79, R79 ;  /* 0x0000004fff4f723e */ /* 0x000fe200024050ff */
[----:B------:R-:W-:Y:S01]  /*50f0*/  @P0 STG.E desc[UR12][R2.64+0x44], R65 ;  /* 0x0000444102000986 */ /* 0x000fe2000c10190c */
[C---:B------:R-:W-:Y:S01]  /*5100*/  ISETP.GT.AND P0, PT, R16.reuse, 0x8, P3 ;  /* 0x000000081000780c */ /* 0x040fe20001f04270 */
[-C--:B------:R-:W-:Y:S01]  /*5110*/  FMUL R39, R39, R0.reuse ;  /* 0x0000000027277220 */ /* 0x080fe20000400000 */
[----:B------:R-:W-:Y:S01]  /*5120*/  F2FP.TF32.F32.PACK_B R11, R11 ;  /* 0x0000000bff0b723e */ /* 0x000fe200024050ff */
[-C--:B------:R-:W-:Y:S01]  /*5130*/  FMUL R41, R41, R0.reuse ;  /* 0x0000000029297220 */ /* 0x080fe20000400000 */
[----:B------:R-:W-:Y:S01]  /*5140*/  ISETP.GT.AND P3, PT, R15, 0x29, PT ;  /* 0x000000290f00780c */ /* 0x000fe20003f64270 */
[-C--:B------:R-:W-:Y:S01]  /*5150*/  FMUL R43, R43, R0.reuse ;  /* 0x000000002b2b7220 */ /* 0x080fe20000400000 */
[----:B------:R-:W-:Y:S01]  /*5160*/  ISETP.GT.AND P4, PT, R15, 0x31, PT ;  /* 0x000000310f00780c */ /* 0x000fe20003f84270 */
[-C--:B------:R-:W-:Y:S01]  /*5170*/  FMUL R45, R45, R0.reuse ;  /* 0x000000002d2d7220 */ /* 0x080fe20000400000 */
[----:B------:R-:W-:Y:S01]  /*5180*/  F2FP.TF32.F32.PACK_B R81, R81 ;  /* 0x00000051ff51723e */ /* 0x000fe200024050ff */
[-C--:B------:R-:W-:Y:S01]  /*5190*/  FMUL R47, R47, R0.reuse ;  /* 0x000000002f2f7220 */ /* 0x080fe20000400000 */
[----:B------:R-:W-:Y:S01]  /*51a0*/  F2FP.TF32.F32.PACK_B R83, R83 ;  /* 0x00000053ff53723e */ /* 0x000fe200024050ff */
[-C--:B------:R-:W-:Y:S01]  /*51b0*/  FMUL R49, R49, R0.reuse ;  /* 0x0000000031317220 */ /* 0x080fe20000400000 */
[----:B------:R-:W-:Y:S01]  /*51c0*/  F2FP.TF32.F32.PACK_B R19, R19 ;  /* 0x00000013ff13723e */ /* 0x000fe200024050ff */
[----:B------:R0:W-:Y:S01]  /*51d0*/  @P0 STG.E desc[UR12][R4.64+0x40], R13 ;  /* 0x0000400d04000986 */ /* 0x0001e2000c10190c */
[----:B------:R-:W-:Y:S01]  /*51e0*/  ISETP.GT.AND P0, PT, R16, 0x8, P2 ;  /* 0x000000081000780c */ /* 0x000fe20001704270 */
[-C--:B------:R-:W-:Y:S01]  /*51f0*/  FMUL R51, R51, R0.reuse ;  /* 0x0000000033337220 */ /* 0x080fe20000400000 */
[----:B------:R-:W-:Y:S01]  /*5200*/  ISETP.GT.AND P2, PT, R15, 0x18, PT ;  /* 0x000000180f00780c */ /* 0x000fe20003f44270 */
[----:B------:R-:W-:Y:S01]  /*5210*/  FMUL R53, R53, R0 ;  /* 0x0000000035357220 */ /* 0x000fe20000400000 */
[----:B------:R-:W-:-:S02]  /*5220*/  P2R R14, PR, RZ, 0x20 ;  /* 0x00000020ff0e7803 */ /* 0x000fc40000000000 */
[----:B------:R-:W-:Y:S02]  /*5230*/  P2R R12, PR, RZ, 0x8 ;  /* 0x00000008ff0c7803 */ /* 0x000fe40000000000 */
[----:B------:R-:W-:Y:S02]  /*5240*/  F2FP.TF32.F32.PACK_B R85, R85 ;  /* 0x00000055ff55723e */ /* 0x000fe400024050ff */
[----:B------:R-:W-:Y:S01]  /*5250*/  F2FP.TF32.F32.PACK_B R87, R87 ;  /* 0x00000057ff57723e */ /* 0x000fe200024050ff */
[----:B0-----:R-:W-:Y:S01]  /*5260*/  FMUL R13, R70, R0 ;  /* 0x00000000460d7220 */ /* 0x001fe20000400000 */
[----:B------:R-:W-:Y:S01]  /*5270*/  F2FP.TF32.F32.PACK_B R25, R25 ;  /* 0x00000019ff19723e */ /* 0x000fe200024050ff */
[----:B------:R-:W-:Y:S01]  /*5280*/  @P0 STG.E desc[UR12][R4.64+0x44], R67 ;  /* 0x0000444304000986 */ /* 0x000fe2000c10190c */
[----:B------:R-:W-:Y:S02]  /*5290*/  ISETP.GT.AND P0, PT, R16, RZ, P2 ;  /* 0x000000ff1000720c */ /* 0x000fe40001704270 */
[----:B------:R-:W-:-:S02]  /*52a0*/  F2FP.TF32.F32.PACK_B R13, R13 ;  /* 0x0000000dff0d723e */ /* 0x000fc400024050ff */
[----:B------:R-:W-:Y:S02]  /*52b0*/  F2FP.TF32.F32.PACK_B R27, R27 ;  /* 0x0000001bff1b723e */ /* 0x000fe400024050ff */
[----:B------:R-:W-:Y:S02]  /*52c0*/  F2FP.TF32.F32.PACK_B R29, R29 ;  /* 0x0000001dff1d723e */ /* 0x000fe400024050ff */
[----:B------:R-:W-:Y:S02]  /*52d0*/  F2FP.TF32.F32.PACK_B R31, R31 ;  /* 0x0000001fff1f723e */ /* 0x000fe400024050ff */
[----:B------:R-:W-:Y:S02]  /*52e0*/  F2FP.TF32.F32.PACK_B R33, R33 ;  /* 0x00000021ff21723e */ /* 0x000fe400024050ff */
[----:B------:R-:W-:Y:S01]  /*52f0*/  F2FP.TF32.F32.PACK_B R35, R35 ;  /* 0x00000023ff23723e */ /* 0x000fe200024050ff */
[----:B------:R0:W-:Y:S01]  /*5300*/  @P0 STG.E desc[UR12][R2.64+0x60], R11 ;  /* 0x0000600b02000986 */ /* 0x0001e2000c10190c */
[----:B------:R-:W-:-:S02]  /*5310*/  ISETP.GT.AND P0, PT, R16, RZ, P1 ;  /* 0x000000ff1000720c */ /* 0x000fc40000f04270 */
[----:B------:R-:W-:Y:S02]  /*5320*/  F2FP.TF32.F32.PACK_B R37, R37 ;  /* 0x00000025ff25723e */ /* 0x000fe400024050ff */
[----:B------:R-:W-:Y:S02]  /*5330*/  F2FP.TF32.F32.PACK_B R39, R39 ;  /* 0x00000027ff27723e */ /* 0x000fe400024050ff */
[----:B------:R-:W-:Y:S02]  /*5340*/  F2FP.TF32.F32.PACK_B R41, R41 ;  /* 0x00000029ff29723e */ /* 0x000fe400024050ff */
[----:B------:R-:W-:Y:S02]  /*5350*/  F2FP.TF32.F32.PACK_B R43, R43 ;  /* 0x0000002bff2b723e */ /* 0x000fe400024050ff */
[----:B------:R-:W-:Y:S01]  /*5360*/  F2FP.TF32.F32.PACK_B R45, R45 ;  /* 0x0000002dff2d723e */ /* 0x000fe200024050ff */
[----:B0-----:R-:W-:Y:S01]  /*5370*/  FMUL R11, R72, R0 ;  /* 0x00000000480b7220 */ /* 0x001fe20000400000 */
[----:B------:R-:W-:Y:S01]  /*5380*/  F2FP.TF32.F32.PACK_B R47, R47 ;  /* 0x0000002fff2f723e */ /* 0x000fe200024050ff */
[----:B------:R-:W-:Y:S01]  /*5390*/  @P0 STG.E desc[UR12][R2.64+0x64], R69 ;  /* 0x0000644502000986 */ /* 0x000fe2000c10190c */
[----:B------:R-:W-:-:S02]  /*53a0*/  ISETP.GT.AND P0, PT, R16, 0x8, P2 ;  /* 0x000000081000780c */ /* 0x000fc40001704270 */
[----:B------:R-:W-:Y:S02]  /*53b0*/  ISETP.GT.AND P2, PT, R15, 0x20, PT ;  /* 0x000000200f00780c */ /* 0x000fe40003f44270 */
[----:B------:R-:W-:Y:S02]  /*53c0*/  F2FP.TF32.F32.PACK_B R11, R11 ;  /* 0x0000000bff0b723e */ /* 0x000fe400024050ff */
[----:B------:R-:W-:Y:S02]  /*53d0*/  F2FP.TF32.F32.PACK_B R49, R49 ;  /* 0x00000031ff31723e */ /* 0x000fe400024050ff */
[----:B------:R-:W-:Y:S02]  /*53e0*/  F2FP.TF32.F32.PACK_B R51, R51 ;  /* 0x00000033ff33723e */ /* 0x000fe400024050ff */
[----:B------:R-:W-:-:S03]  /*53f0*/  F2FP.TF32.F32.PACK_B R53, R53 ;  /* 0x00000035ff35723e */ /* 0x000fc600024050ff */
[----:B------:R0:W-:Y:S01]  /*5400*/  @P0 STG.E desc[UR12][R4.64+0x60], R13 ;  /* 0x0000600d04000986 */ /* 0x0001e2000c10190c */
[----:B------:R-:W-:Y:S02]  /*5410*/  ISETP.GT.AND P0, PT, R16, 0x8, P1 ;  /* 0x000000081000780c */ /* 0x000fe40000f04270 */
[----:B------:R-:W-:Y:S01]  /*5420*/  ISETP.GT.AND P1, PT, R15, 0x21, PT ;  /* 0x000000210f00780c */ /* 0x000fe20003f24270 */
[----:B0-----:R-:W-:-:S10]  /*5430*/  FMUL R13, R74, R0 ;  /* 0x000000004a0d7220 */ /* 0x001fd40000400000 */
[----:B------:R-:W-:Y:S01]  /*5440*/  @P0 STG.E desc[UR12][R4.64+0x64], R71 ;  /* 0x0000644704000986 */ /* 0x000fe2000c10190c */
[----:B------:R-:W-:Y:S02]  /*5450*/  ISETP.GT.AND P0, PT, R16, RZ, P2 ;  /* 0x000000ff1000720c */ /* 0x000fe40001704270 */
[----:B------:R-:W-:-:S11]  /*5460*/  F2FP.TF32.F32.PACK_B R13, R13 ;  /* 0x0000000dff0d723e */ /* 0x000fd600024050ff */
[----:B------:R0:W-:Y:S01]  /*5470*/  @P0 STG.E desc[UR12][R2.64+0x80], R11 ;  /* 0x0000800b02000986 */ /* 0x0001e2000c10190c */
[----:B------:R-:W-:Y:S01]  /*5480*/  ISETP.GT.AND P0, PT, R16, RZ, P1 ;  /* 0x000000ff1000720c */ /* 0x000fe20000f04270 */
[----:B0-----:R-:W-:-:S12]  /*5490*/  FMUL R11, R76, R0 ;  /* 0x000000004c0b7220 */ /* 0x001fd80000400000 */
[----:B------:R-:W-:Y:S01]  /*54a0*/  @P0 STG.E desc[UR12][R2.64+0x84], R73 ;  /* 0x0000844902000986 */ /* 0x000fe2000c10190c */
[----:B------:R-:W-:Y:S02]  /*54b0*/  ISETP.GT.AND P0, PT, R16, 0x8, P2 ;  /* 0x000000081000780c */ /* 0x000fe40001704270 */
[----:B------:R-:W-:Y:S02]  /*54c0*/  F2FP.TF32.F32.PACK_B R11, R11 ;  /* 0x0000000bff0b723e */ /* 0x000fe400024050ff */
[----:B------:R-:W-:-:S09]  /*54d0*/  ISETP.GT.AND P2, PT, R15, 0x38, PT ;  /* 0x000000380f00780c */ /* 0x000fd20003f44270 */
[----:B------:R0:W-:Y:S01]  /*54e0*/  @P0 STG.E desc[UR12][R4.64+0x80], R13 ;  /* 0x0000800d04000986 */ /* 0x0001e2000c10190c */
[----:B------:R-:W-:Y:S01]  /*54f0*/  ISETP.GT.AND P0, PT, R16, 0x8, P1 ;  /* 0x000000081000780c */ /* 0x000fe20000f04270 */
[----:B0-----:R-:W-:-:S12]  /*5500*/  FMUL R13, R78, R0 ;  /* 0x000000004e0d7220 */ /* 0x001fd80000400000 */
        /* <DEDUP_REMOVED lines=8> */
[----:B------:R-:W-:-:S11]  /*5590*/  F2FP.TF32.F32.PACK_B R11, R11 ;  /* 0x0000000bff0b723e */ /* 0x000fd600024050ff */
[----:B------:R0:W-:Y:S01]  /*55a0*/  @P0 STG.E desc[UR12][R4.64+0xa0], R13 ;  /* 0x0000a00d04000986 */ /* 0x0001e2000c10190c */
[C---:B------:R-:W-:Y:S02]  /*55b0*/  ISETP.GT.AND P0, PT, R16.reuse, 0x8, P3 ;  /* 0x000000081000780c */ /* 0x040fe40001f04270 */
[----:B------:R-:W-:Y:S01]  /*55c0*/  ISETP.GT.AND P3, PT, R16, 0x8, P2 ;  /* 0x000000081000780c */ /* 0x000fe20001764270 */
[----:B0-----:R-:W-:-:S10]  /*55d0*/  FMUL R13, R82, R0 ;  /* 0x00000000520d7220 */ /* 0x001fd40000400000 */
[----:B------:R-:W-:Y:S01]  /*55e0*/  @P0 STG.E desc[UR12][R4.64+0xa4], R79 ;  /* 0x0000a44f04000986 */ /* 0x000fe2000c10190c */
[----:B------:R-:W-:Y:S02]  /*55f0*/  ISETP.GT.AND P0, PT, R15, 0x30, PT ;  /* 0x000000300f00780c */ /* 0x000fe40003f04270 */
[----:B------:R-:W-:Y:S02]  /*5600*/  F2FP.TF32.F32.PACK_B R13, R13 ;  /* 0x0000000dff0d723e */ /* 0x000fe400024050ff */
[----:B------:R-:W-:-:S13]  /*5610*/  ISETP.GT.AND P1, PT, R16, RZ, P0 ;  /* 0x000000ff1000720c */ /* 0x000fda0000724270 */
[----:B------:R-:W-:Y:S01]  /*5620*/  @P1 STG.E desc[UR12][R2.64+0xc0], R11 ;  /* 0x0000c00b02001986 */ /* 0x000fe2000c10190c */
[----:B------:R-:W-:-:S13]  /*5630*/  ISETP.GT.AND P1, PT, R16, RZ, P4 ;  /* 0x000000ff1000720c */ /* 0x000fda0002724270 */
[----:B------:R-:W-:Y:S01]  /*5640*/  @P1 STG.E desc[UR12][R2.64+0xc4], R81 ;  /* 0x0000c45102001986 */ /* 0x000fe2000c10190c */
[----:B------:R-:W-:-:S13]  /*5650*/  ISETP.GT.AND P1, PT, R16, 0x8, P0 ;  /* 0x000000081000780c */ /* 0x000fda0000724270 */
[----:B------:R0:W-:Y:S01]  /*5660*/  @P1 STG.E desc[UR12][R4.64+0xc0], R13 ;  /* 0x0000c00d04001986 */ /* 0x0001e2000c10190c */
[----:B------:R-:W-:Y:S01]  /*5670*/  ISETP.GT.AND P1, PT, R16, 0x8, P4 ;  /* 0x000000081000780c */ /* 0x000fe20002724270 */
[----:B0-----:R-:W-:-:S12]  /*5680*/  FMUL R13, R86, R0 ;  /* 0x00000000560d7220 */ /* 0x001fd80000400000 */
[----:B------:R-:W-:Y:S01]  /*5690*/  @P1 STG.E desc[UR12][R4.64+0xc4], R83 ;  /* 0x0000c45304001986 */ /* 0x000fe2000c10190c */
[----:B------:R-:W-:Y:S02]  /*56a0*/  IADD3 R10, P1, R17, R4, RZ ;  /* 0x00000004110a7210 */ /* 0x000fe40007f3e0ff */
[----:B------:R-:W-:-:S03]  /*56b0*/  F2FP.TF32.F32.PACK_B R13, R13 ;  /* 0x0000000dff0d723e */ /* 0x000fc600024050ff */
[----:B------:R-:W-:Y:S01]  /*56c0*/  IMAD.X R11, R9, 0x1, R5, P1 ;  /* 0x00000001090b7824 */ /* 0x000fe200008e0605 */
[----:B------:R-:W-:-:S13]  /*56d0*/  ISETP.GT.AND P1, PT, R16, RZ, P2 ;  /* 0x000000ff1000720c */ /* 0x000fda0001724270 */
[----:B------:R-:W-:Y:S01]  /*56e0*/  @P1 STG.E desc[UR12][R2.64+0xe0], R19 ;  /* 0x0000e01302001986 */ /* 0x000fe2000c10190c */
[----:B------:R-:W-:Y:S01]  /*56f0*/  IADD3 R8, P1, R17, R2, RZ ;  /* 0x0000000211087210 */ /* 0x000fe20007f3e0ff */
[----:B------:R-:W-:-:S04]  /*5700*/  FMUL R17, R24, R0 ;  /* 0x0000000018117220 */ /* 0x000fc80000400000 */
[----:B------:R-:W-:Y:S01]  /*5710*/  IMAD.X R9, R9, 0x1, R3, P1 ;  /* 0x0000000109097824 */ /* 0x000fe200008e0603 */
[----:B------:R-:W-:Y:S02]  /*5720*/  ISETP.GT.AND P1, PT, R15, 0x39, PT ;  /* 0x000000390f00780c */ /* 0x000fe40003f24270 */
[----:B------:R-:W-:Y:S02]  /*5730*/  F2FP.TF32.F32.PACK_B R17, R17 ;  /* 0x00000011ff11723e */ /* 0x000fe400024050ff */
[----:B------:R-:W-:-:S13]  /*5740*/  ISETP.GT.AND P5, PT, R16, RZ, P1 ;  /* 0x000000ff1000720c */ /* 0x000fda0000fa4270 */
[----:B------:R-:W-:Y:S01]  /*5750*/  @P5 STG.E desc[UR12][R2.64+0xe4], R85 ;  /* 0x0000e45502005986 */ /* 0x000fe2000c10190c */
[----:B------:R-:W-:-:S03]  /*5760*/  ISETP.GT.AND P5, PT, R15, RZ, PT ;  /* 0x000000ff0f00720c */ /* 0x000fc60003fa4270 */
[----:B------:R0:W-:Y:S01]  /*5770*/  @P3 STG.E desc[UR12][R4.64+0xe0], R13 ;  /* 0x0000e00d04003986 */ /* 0x0001e2000c10190c */
[----:B------:R-:W-:Y:S01]  /*5780*/  ISETP.GT.AND P3, PT, R16, 0x8, P1 ;  /* 0x000000081000780c */ /* 0x000fe20000f64270 */
[----:B0-----:R-:W-:-:S12]  /*5790*/  FMUL R13, R28, R0 ;  /* 0x000000001c0d7220 */ /* 0x001fd80000400000 */
[----:B------:R0:W-:Y:S01]  /*57a0*/  @P3 STG.E desc[UR12][R4.64+0xe4], R87 ;  /* 0x0000e45704003986 */ /* 0x0001e2000c10190c */
[C---:B------:R-:W-:Y:S02]  /*57b0*/  ISETP.GT.AND P3, PT, R16.reuse, 0x40, P5 ;  /* 0x000000401000780c */ /* 0x040fe40002f64270 */
[----:B------:R-:W-:Y:S02]  /*57c0*/  ISETP.GT.AND P5, PT, R16, 0x48, P5 ;  /* 0x000000481000780c */ /* 0x000fe40002fa4270 */
[----:B------:R-:W-:Y:S01]  /*57d0*/  F2FP.TF32.F32.PACK_B R13, R13 ;  /* 0x0000000dff0d723e */ /* 0x000fe200024050ff */
[----:B0-----:R-:W-:-:S08]  /*57e0*/  FMUL R5, R26, R0 ;  /* 0x000000001a057220 */ /* 0x001fd00000400000 */
[----:B------:R0:W-:Y:S01]  /*57f0*/  @P3 STG.E desc[UR12][R8.64], R17 ;  /* 0x0000001108003986 */ /* 0x0001e2000c10190c */
[C---:B------:R-:W-:Y:S02]  /*5800*/  ISETP.GT.AND P3, PT, R16.reuse, 0x40, P6 ;  /* 0x000000401000780c */ /* 0x040fe40003764270 */
[----:B------:R-:W-:Y:S02]  /*5810*/  ISETP.GT.AND P6, PT, R16, 0x48, P6 ;  /* 0x000000481000780c */ /* 0x000fe400037c4270 */
[----:B------:R-:W-:Y:S01]  /*5820*/  F2FP.TF32.F32.PACK_B R5, R5 ;  /* 0x00000005ff05723e */ /* 0x000fe200024050ff */
[----:B0-----:R-:W-:-:S08]  /*5830*/  FMUL R17, R54, R0 ;  /* 0x0000000036117220 */ /* 0x001fd00000400000 */
[----:B------:R-:W-:Y:S02]  /*5840*/  @P3 IMAD.MOV.U32 R2, RZ, RZ, R8 ;  /* 0x000000ffff023224 */ /* 0x000fe400078e0008 */
[----:B------:R-:W-:Y:S01]  /*5850*/  @P3 IMAD.MOV.U32 R3, RZ, RZ, R9 ;  /* 0x000000ffff033224 */ /* 0x000fe200078e0009 */
[----:B------:R-:W-:-:S04]  /*5860*/  F2FP.TF32.F32.PACK_B R17, R17 ;  /* 0x00000011ff11723e */ /* 0x000fc800024050ff */
[----:B------:R-:W-:Y:S01]  /*5870*/  @P3 STG.E desc[UR12][R2.64+0x4], R25 ;  /* 0x0000041902003986 */ /* 0x000fe2000c10190c */
[----:B------:R-:W-:-:S03]  /*5880*/  ISETP.NE.AND P3, PT, R12, RZ, PT ;  /* 0x000000ff0c00720c */ /* 0x000fc60003f65270 */
[----:B------:R0:W-:Y:S01]  /*5890*/  @P5 STG.E desc[UR12][R10.64], R5 ;  /* 0x000000050a005986 */ /* 0x0001e2000c10190c */
[----:B------:R-:W-:-:S03]  /*58a0*/  ISETP.NE.AND P5, PT, R14, RZ, PT ;  /* 0x000000ff0e00720c */ /* 0x000fc60003fa5270 */
[----:B------:R1:W-:Y:S01]  /*58b0*/  @P6 STG.E desc[UR12][R10.64+0x4], R27 ;  /* 0x0000041b0a006986 */ /* 0x0003e2000c10190c */
[----:B------:R-:W-:-:S04]  /*58c0*/  ISETP.GT.AND P6, PT, R15, 0x8, PT ;  /* 0x000000080f00780c */ /* 0x000fc80003fc4270 */
[----:B------:R-:W-:Y:S01]  /*58d0*/  ISETP.GT.AND P6, PT, R16, 0x40, P6 ;  /* 0x000000401000780c */ /* 0x000fe200037c4270 */
[-C--:B0-----:R-:W-:Y:S01]  /*58e0*/  FMUL R5, R30, R0.reuse ;  /* 0x000000001e057220 */ /* 0x081fe20000400000 */
[----:B-1----:R-:W-:-:S04]  /*58f0*/  FMUL R11, R32, R0 ;  /* 0x00000000200b7220 */ /* 0x002fc80000400000 */
[----:B------:R-:W-:Y:S02]  /*5900*/  F2FP.TF32.F32.PACK_B R5, R5 ;  /* 0x00000005ff05723e */ /* 0x000fe400024050ff */
[----:B------:R-:W-:-:S05]  /*5910*/  F2FP.TF32.F32.PACK_B R11, R11 ;  /* 0x0000000bff0b723e */ /* 0x000fca00024050ff */
[----:B------:R-:W-:Y:S02]  /*5920*/  @P6 IMAD.MOV.U32 R2, RZ, RZ, R8 ;  /* 0x000000ffff026224 */ /* 0x000fe400078e0008 */
[----:B------:R-:W-:-:S05]  /*5930*/  @P6 IMAD.MOV.U32 R3, RZ, RZ, R9 ;  /* 0x000000ffff036224 */ /* 0x000fca00078e0009 */
[----:B------:R0:W-:Y:S01]  /*5940*/  @P6 STG.E desc[UR12][R2.64+0x20], R13 ;  /* 0x0000200d02006986 */ /* 0x0001e2000c10190c */
[----:B------:R-:W-:-:S04]  /*5950*/  ISETP.GT.AND P6, PT, R15, 0x9, PT ;  /* 0x000000090f00780c */ /* 0x000fc80003fc4270 */
[----:B------:R-:W-:Y:S01]  /*5960*/  ISETP.GT.AND P6, PT, R16, 0x40, P6 ;  /* 0x000000401000780c */ /* 0x000fe200037c4270 */
[----:B0-----:R-:W-:-:S05]  /*5970*/  FMUL R13, R48, R0 ;  /* 0x00000000300d7220 */ /* 0x001fca0000400000 */
[----:B------:R-:W-:-:S07]  /*5980*/  F2FP.TF32.F32.PACK_B R13, R13 ;  /* 0x0000000dff0d723e */ /* 0x000fce00024050ff */
[----:B------:R-:W-:Y:S02]  /*5990*/  @P6 IMAD.MOV.U32 R2, RZ, RZ, R8 ;  /* 0x000000ffff026224 */ /* 0x000fe400078e0008 */
[----:B------:R-:W-:-:S05]  /*59a0*/  @P6 IMAD.MOV.U32 R3, RZ, RZ, R9 ;  /* 0x000000ffff036224 */ /* 0x000fca00078e0009 */
[----:B------:R-:W-:Y:S01]  /*59b0*/  @P6 STG.E desc[UR12][R2.64+0x24], R29 ;  /* 0x0000241d02006986 */ /* 0x000fe2000c10190c */
[----:B------:R-:W-:-:S04]  /*59c0*/  ISETP.GT.AND P6, PT, R15, 0x8, PT ;  /* 0x000000080f00780c */ /* 0x000fc80003fc4270 */
[----:B------:R-:W-:-:S13]  /*59d0*/  ISETP.GT.AND P6, PT, R16, 0x48, P6 ;  /* 0x000000481000780c */ /* 0x000fda00037c4270 */
[----:B------:R0:W-:Y:S01]  /*59e0*/  @P6 STG.E desc[UR12][R6.64+0x20], R5 ;  /* 0x0000200506006986 */ /* 0x0001e2000c10190c */
[----:B------:R-:W-:-:S04]  /*59f0*/  ISETP.GT.AND P6, PT, R15, 0x9, PT ;  /* 0x000000090f00780c */ /* 0x000fc80003fc4270 */
[----:B------:R-:W-:Y:S01]  /*5a00*/  ISETP.GT.AND P6, PT, R16, 0x48, P6 ;  /* 0x000000481000780c */ /* 0x000fe200037c4270 */
[----:B0-----:R-:W-:-:S05]  /*5a10*/  FMUL R5, R34, R0 ;  /* 0x0000000022057220 */ /* 0x001fca0000400000 */
[----:B------:R-:W-:-:S07]  /*5a20*/  F2FP.TF32.F32.PACK_B R5, R5 ;  /* 0x00000005ff05723e */ /* 0x000fce00024050ff */
[----:B------:R-:W-:Y:S02]  /*5a30*/  @P6 IMAD.MOV.U32 R2, RZ, RZ, R6 ;  /* 0x000000ffff026224 */ /* 0x000fe400078e0006 */
[----:B------:R-:W-:-:S05]  /*5a40*/  @P6 IMAD.MOV.U32 R3, RZ, RZ, R7 ;  /* 0x000000ffff036224 */ /* 0x000fca00078e0007 */
[----:B------:R0:W-:Y:S01]  /*5a50*/  @P6 STG.E desc[UR12][R2.64+0x24], R31 ;  /* 0x0000241f02006986 */ /* 0x0001e2000c10190c */
[----:B------:R-:W-:-:S04]  /*5a60*/  ISETP.GT.AND P6, PT, R15, 0x10, PT ;  /* 0x000000100f00780c */ /* 0x000fc80003fc4270 */
[----:B------:R-:W-:-:S13]  /*5a70*/  ISETP.GT.AND P6, PT, R16, 0x40, P6 ;  /* 0x000000401000780c */ /* 0x000fda00037c4270 */
[----:B0-----:R-:W-:Y:S02]  /*5a80*/  @P6 IMAD.MOV.U32 R2, RZ, RZ, R8 ;  /* 0x000000ffff026224 */ /* 0x001fe400078e0008 */
        /* <DEDUP_REMOVED lines=62> */
[----:B------:R-:W-:Y:S01]  /*5e70*/  ISETP.GT.AND P6, PT, R15, 0x21, PT ;  /* 0x000000210f00780c */ /* 0x000fe20003fc4270 */
[----:B------:R-:W-:-:S03]  /*5e80*/  FMUL R15, R52, R0 ;  /* 0x00000000340f7220 */ /* 0x000fc60000400000 */
[----:B------:R-:W-:Y:S02]  /*5e90*/  ISETP.GT.AND P6, PT, R16, 0x48, P6 ;  /* 0x000000481000780c */ /* 0x000fe400037c4270 */
[----:B------:R-:W-:Y:S01]  /*5ea0*/  F2FP.TF32.F32.PACK_B R15, R15 ;  /* 0x0000000fff0f723e */ /* 0x000fe200024050ff */
[----:B0-----:R-:W-:-:S05]  /*5eb0*/  FMUL R5, R46, R0 ;  /* 0x000000002e057220 */ /* 0x001fca0000400000 */
[----:B------:R-:W-:-:S05]  /*5ec0*/  F2FP.TF32.F32.PACK_B R5, R5 ;  /* 0x00000005ff05723e */ /* 0x000fca00024050ff */
[----:B------:R-:W-:Y:S02]  /*5ed0*/  @P6 IMAD.MOV.U32 R2, RZ, RZ, R6 ;  /* 0x000000ffff026224 */ /* 0x000fe400078e0006 */
[----:B------:R-:W-:-:S05]  /*5ee0*/  @P6 IMAD.MOV.U32 R3, RZ, RZ, R7 ;  /* 0x000000ffff036224 */ /* 0x000fca00078e0007 */
[----:B------:R0:W-:Y:S01]  /*5ef0*/  @P6 STG.E desc[UR12][R2.64+0x84], R43 ;  /* 0x0000842b02006986 */ /* 0x0001e2000c10190c */
[C---:B------:R-:W-:Y:S02]  /*5f00*/  ISETP.GT.AND P6, PT, R16.reuse, 0x40, P5 ;  /* 0x000000401000780c */ /* 0x040fe40002fc4270 */
[----:B------:R-:W-:-:S11]  /*5f10*/  ISETP.GT.AND P5, PT, R16, 0x48, P5 ;  /* 0x000000481000780c */ /* 0x000fd60002fa4270 */
[----:B0-----:R-:W-:Y:S02]  /*5f20*/  @P6 IMAD.MOV.U32 R2, RZ, RZ, R8 ;  /* 0x000000ffff026224 */ /* 0x001fe400078e0008 */
[----:B------:R-:W-:-:S05]  /*5f30*/  @P6 IMAD.MOV.U32 R3, RZ, RZ, R9 ;  /* 0x000000ffff036224 */ /* 0x000fca00078e0009 */
[----:B------:R0:W-:Y:S01]  /*5f40*/  @P6 STG.E desc[UR12][R2.64+0xa0], R11 ;  /* 0x0000a00b02006986 */ /* 0x0001e2000c10190c */
[C---:B------:R-:W-:Y:S02]  /*5f50*/  ISETP.GT.AND P6, PT, R16.reuse, 0x40, P3 ;  /* 0x000000401000780c */ /* 0x040fe40001fc4270 */
[----:B------:R-:W-:Y:S01]  /*5f60*/  ISETP.GT.AND P3, PT, R16, 0x48, P3 ;  /* 0x000000481000780c */ /* 0x000fe20001f64270 */
[-C--:B0-----:R-:W-:Y:S01]  /*5f70*/  FMUL R11, R50, R0.reuse ;  /* 0x00000000320b7220 */ /* 0x081fe20000400000 */
[----:B------:R-:W-:-:S09]  /*5f80*/  FMUL R0, R55, R0 ;  /* 0x0000000037007220 */ /* 0x000fd20000400000 */
[----:B------:R-:W-:Y:S02]  /*5f90*/  @P6 IMAD.MOV.U32 R2, RZ, RZ, R8 ;  /* 0x000000ffff026224 */ /* 0x000fe400078e0008 */
[----:B------:R-:W-:Y:S01]  /*5fa0*/  @P6 IMAD.MOV.U32 R3, RZ, RZ, R9 ;  /* 0x000000ffff036224 */ /* 0x000fe200078e0009 */
[----:B------:R-:W-:-:S04]  /*5fb0*/  F2FP.TF32.F32.PACK_B R11, R11 ;  /* 0x0000000bff0b723e */ /* 0x000fc800024050ff */
[----:B------:R0:W-:Y:S01]  /*5fc0*/  @P6 STG.E desc[UR12][R2.64+0xa4], R45 ;  /* 0x0000a42d02006986 */ /* 0x0001e2000c10190c */
[C---:B------:R-:W-:Y:S02]  /*5fd0*/  ISETP.GT.AND P6, PT, R16.reuse, 0x40, P0 ;  /* 0x000000401000780c */ /* 0x040fe400007c4270 */
[----:B------:R-:W-:Y:S01]  /*5fe0*/  ISETP.GT.AND P0, PT, R16, 0x48, P0 ;  /* 0x000000481000780c */ /* 0x000fe20000704270 */
[----:B0-----:R-:W-:Y:S02]  /*5ff0*/  @P5 IMAD.MOV.U32 R2, RZ, RZ, R6 ;  /* 0x000000ffff025224 */ /* 0x001fe400078e0006 */
[----:B------:R-:W-:-:S05]  /*6000*/  @P5 IMAD.MOV.U32 R3, RZ, RZ, R7 ;  /* 0x000000ffff035224 */ /* 0x000fca00078e0007 */
        /* <DEDUP_REMOVED lines=15> */
[----:B------:R0:W-:Y:S02]  /*6100*/  @P5 STG.E desc[UR12][R2.64+0xc4], R49 ;  /* 0x0000c43102005986 */ /* 0x0001e4000c10190c */
        /* <DEDUP_REMOVED lines=8> */
[----:B------:R0:W-:Y:S04]  /*6190*/  @P6 STG.E desc[UR12][R2.64+0xe0], R15 ;  /* 0x0000e00f02006986 */ /* 0x0001e8000c10190c */
[----:B------:R1:W-:Y:S01]  /*61a0*/  @P3 STG.E desc[UR12][R8.64+0xe4], R53 ;  /* 0x0000e43508003986 */ /* 0x0003e2000c10190c */
[----:B0-----:R-:W-:Y:S02]  /*61b0*/  @P2 IMAD.MOV.U32 R2, RZ, RZ, R6 ;  /* 0x000000ffff022224 */ /* 0x001fe400078e0006 */
[----:B------:R-:W-:-:S05]  /*61c0*/  @P2 IMAD.MOV.U32 R3, RZ, RZ, R7 ;  /* 0x000000ffff032224 */ /* 0x000fca00078e0007 */
[----:B------:R1:W-:Y:S01]  /*61d0*/  @P2 STG.E desc[UR12][R2.64+0xe0], R17 ;  /* 0x0000e01102002986 */ /* 0x0003e2000c10190c */
[----:B------:R-:W-:Y:S05]  /*61e0*/  @!P1 EXIT ;  /* 0x000000000000994d */ /* 0x000fea0003800000 */
[----:B-1----:R-:W-:-:S05]  /*61f0*/  F2FP.TF32.F32.PACK_B R3, R0 ;  /* 0x00000000ff03723e */ /* 0x002fca00024050ff */
[----:B------:R-:W-:Y:S01]  /*6200*/  STG.E desc[UR12][R6.64+0xe4], R3 ;  /* 0x0000e40306007986 */ /* 0x000fe2000c10190c */
[----:B------:R-:W-:Y:S05]  /*6210*/  EXIT ;  /* 0x000000000000794d */ /* 0x000fea0003800000 */
.L_x_14:
[----:B------:R-:W-:-:S13]  /*6220*/  ISETP.NE.AND P0, PT, R8, RZ, PT ;  /* 0x000000ff0800720c */ /* 0x000fda0003f05270 */
[----:B------:R-:W-:Y:S05]  /*6230*/  @P0 EXIT ;  /* 0x000000000000094d */ /* 0x000fea0003800000 */
[----:B------:R-:W-:-:S13]  /*6240*/  ELECT P0, URZ, PT ;  /* 0x00000000003f782f */ /* 0x000fda0003800000 */
[----:B------:R-:W-:Y:S05]  /*6250*/  @!P0 BRA `(.L_x_151) ;  /* 0x0000000800108947 */ /* 0x000fea0003800000 */
[----:B------:R-:W-:-:S13]  /*6260*/  ISETP.GE.AND P0, PT, R5, 0x1, PT ;  /* 0x000000010500780c */ /* 0x000fda0003f06270 */
[----:B------:R-:W-:Y:S05]  /*6270*/  @!P0 BRA `(.L_x_151) ;  /* 0x0000000800088947 */ /* 0x000fea0003800000 */
[----:B------:R-:W2:Y:S01]  /*6280*/  S2R R4, SR_CgaCtaId ;  /* 0x0000000000047919 */ /* 0x000ea20000008800 */
[----:B------:R-:W-:Y:S01]  /*6290*/  IMAD.SHL.U32 R22, R11, 0x80, RZ ;  /* 0x000000800b167824 */ /* 0x000fe200078e00ff */
[----:B------:R-:W-:Y:S01]  /*62a0*/  ULDC UR4, c[0x0][0x384] ;  /* 0x0000e10000047ab9 */ /* 0x000fe20000000800 */
[----:B------:R-:W-:Y:S01]  /*62b0*/  LOP3.LUT P0, RZ, R10, 0x1f, RZ, 0xc0, !PT ;  /* 0x0000001f0aff7812 */ /* 0x000fe2000780c0ff */
[----:B------:R-:W-:Y:S01]  /*62c0*/  ULDC UR5, c[0x0][0x388] ;  /* 0x0000e20000057ab9 */ /* 0x000fe20000000800 */
[----:B------:R-:W-:Y:S01]  /*62d0*/  ISETP.NE.AND P1, PT, R17, RZ, PT ;  /* 0x000000ff1100720c */ /* 0x000fe20003f25270 */
[----:B------:R-:W-:Y:S01]  /*62e0*/  VIADD R24, R5, 0x1 ;  /* 0x0000000105187836 */ /* 0x000fe20000000000 */
[----:B------:R-:W-:Y:S01]  /*62f0*/  ISETP.NE.OR P0, PT, R17, RZ, !P0 ;  /* 0x000000ff1100720c */ /* 0x000fe20004705670 */
[----:B0-----:R-:W-:Y:S01]  /*6300*/  IMAD.MOV.U32 R6, RZ, RZ, 0x1 ;  /* 0x00000001ff067424 */ /* 0x001fe200078e00ff */
[----:B------:R-:W-:Y:S01]  /*6310*/  LOP3.LUT R23, R3, 0x2, RZ, 0xfc, !PT ;  /* 0x0000000203177812 */ /* 0x000fe200078efcff */
[----:B------:R-:W-:Y:S01]  /*6320*/  IMAD.MOV.U32 R7, RZ, RZ, RZ ;  /* 0x000000ffff077224 */ /* 0x000fe200078e00ff */
[----:B------:R-:W-:-:S02]  /*6330*/  CS2R R8, SRZ ;  /* 0x0000000000087805 */ /* 0x000fc4000001ff00 */
[----:B------:R-:W-:Y:S01]  /*6340*/  CS2R R10, SRZ ;  /* 0x00000000000a7805 */ /* 0x000fe2000001ff00 */
[----:B--2--5:R-:W-:-:S05]  /*6350*/  IMAD.SHL.U32 R0, R4, 0x20, RZ ;  /* 0x0000002004007824 */ /* 0x024fca00078e00ff */
[----:B------:R-:W-:-:S05]  /*6360*/  LOP3.LUT R0, R0, 0x20, RZ, 0xc0, !PT ;  /* 0x0000002000007812 */ /* 0x000fca00078ec0ff */
[----:B------:R-:W-:Y:S02]  /*6370*/  IMAD R2, R13, 0x40, R0 ;  /* 0x000000400d027824 */ /* 0x000fe400078e0200 */
[----:B------:R-:W-:Y:S02]  /*6380*/  IMAD.SHL.U32 R0, R4, 0x400, RZ ;  /* 0x0000040004007824 */ /* 0x000fe400078e00ff */
[----:B------:R-:W-:-:S03]  /*6390*/  IMAD.HI.U32 R4, R22, UR4, RZ ;  /* 0x0000000416047c27 */ /* 0x000fc6000f8e00ff */
[----:B------:R-:W-:Y:S02]  /*63a0*/  LOP3.LUT R0, R0, 0x400, RZ, 0xc0, !PT ;  /* 0x0000040000007812 */ /* 0x000fe400078ec0ff */
[----:B------:R-:W-:-:S07]  /*63b0*/  SHF.R.U32.HI R4, RZ, UR5, R4 ;  /* 0x00000005ff047c19 */ /* 0x000fce0008011604 */
.L_x_155:
[----:B------:R-:W4:Y:S01]  /*63c0*/  S2R R13, SR_CgaCtaId ;  /* 0x00000000000d7919 */ /* 0x000f220000008800 */
[----:B------:R-:W-:-:S04]  /*63d0*/  MOV R12, 0x400 ;  /* 0x00000400000c7802 */ /* 0x000fc80000000f00 */
[----:B----4-:R-:W-:Y:S02]  /*63e0*/  LEA R14, R13, R12, 0x18 ;  /* 0x0000000c0d0e7211 */ /* 0x010fe400078ec0ff */
[----:B------:R-:W-:-:S03]  /*63f0*/  SHF.L.U32 R12, R6, 0x1f, RZ ;  /* 0x0000001f060c7819 */ /* 0x000fc600000006ff */
[----:B------:R-:W-:-:S07]  /*6400*/  IMAD R13, R7, 0x8, R14 ;  /* 0x00000008070d7824 */ /* 0x000fce00078e020e */
.L_x_152:
[----:B0-----:R0:W1:Y:S02]  /*6410*/  SYNCS.PHASECHK.TRANS64.TRYWAIT P2, [R13+URZ+0x36048], R12 ;  /* 0x0360480c0d0075a7 */ /* 0x001064000804017f */
[----:B-1----:R-:W-:Y:S05]  /*6420*/  @!P2 NANOSLEEP.SYNCS 0x989680 ;  /* 0x009896800000a95d */ /* 0x002fea0003900000 */
[----:B------:R-:W1:Y:S02]  /*6430*/  @!P2 SYNCS.PHASECHK.TRANS64 P2, [R13+URZ+0x36048], R12 ;  /* 0x0360480c0d00a5a7 */ /* 0x000e64000804007f */
[----:B-1----:R-:W-:Y:S05]  /*6440*/  @!P2 BRA `(.L_x_152) ;  /* 0xfffffffc00f0a947 */ /* 0x002fea000383ffff */
[----:B0-----:R-:W0:Y:S02]  /*6450*/  @!P1 LDC R12, c[0x0][0x580] ;  /* 0x00016000ff0c9b82 */ /* 0x001e240000000800 */
[----:B0-----:R0:W-:Y:S02]  /*6460*/  @!P1 SYNCS.ARRIVE.TRANS64 RZ, [R13+URZ+0x36000], R12 ;  /* 0x0360000c0dff99a7 */ /* 0x0011e4000800003f */
[----:B0-----:R-:W-:-:S04]  /*6470*/  PRMT R12, R23, 0x9910, RZ ;  /* 0x00009910170c7816 */ /* 0x001fc800000000ff */
[----:B------:R-:W-:-:S13]  /*6480*/  ISETP.NE.AND P2, PT, R12, 0x2, PT ;  /* 0x000000020c00780c */ /* 0x000fda0003f45270 */
[----:B------:R-:W-:Y:S05]  /*6490*/  @P2 BRA `(.L_x_153) ;  /* 0x0000000000042947 */ /* 0x000fea0003800000 */
[----:B------:R-:W-:Y:S01]  /*64a0*/  BPT.TRAP 0x1 ;  /* 0x000000040000795c */ /* 0x000fe20000300000 */
.L_x_153:
[----:B------:R-:W-:Y:S05]  /*64b0*/  @P0 BRA `(.L_x_154) ;  /* 0x0000000000040947 */ /* 0x000fea0003800000 */
[----:B------:R-:W-:Y:S01]  /*64c0*/  BPT.TRAP 0x1 ;  /* 0x000000040000795c */ /* 0x000fe20000300000 */
.L_x_154:
[----:B---3--:R-:W0:Y:S01]  /*64d0*/  LDC R15, c[0x0][0x380] ;  /* 0x0000e000ff0f7b82 */ /* 0x008e220000000800 */
[----:B------:R-:W-:Y:S01]  /*64e0*/  R2UR UR4, R4 ;  /* 0x00000000040472ca */ /* 0x000fe200000e0000 */
[----:B------:R-:W-:Y:S01]  /*64f0*/  ULDC UR24, c[0x0][0x38c] ;  /* 0x0000e30000187ab9 */ /* 0x000fe20000000800 */
[----:B------:R-:W-:Y:S01]  /*6500*/  R2UR UR13, R22 ;  /* 0x00000000160d72ca */ /* 0x000fe200000e0000 */
[----:B------:R-:W-:Y:S01]  /*6510*/  UISETP.NE.AND UP0, UPT, UR24, 0x1, UPT ;  /* 0x000000011800788c */ /* 0x000fe2000bf05270 */
[----:B------:R-:W-:Y:S01]  /*6520*/  R2UR UR17, R13 ;  /* 0x000000000d1172ca */ /* 0x000fe200000e0000 */
[----:B------:R-:W-:Y:S01]  /*6530*/  ULDC UR12, c[0x0][0x3ec] ;  /* 0x0000fb00000c7ab9 */ /* 0x000fe20000000800 */
[----:B------:R-:W-:Y:S01]  /*6540*/  R2UR UR10, R14 ;  /* 0x000000000e0a72ca */ /* 0x000fe200000e0000 */
[----:B------:R-:W1:Y:S01]  /*6550*/  LDC.64 R16, c[0x0][0x3f8] ;  /* 0x0000fe00ff107b82 */ /* 0x000e620000000a00 */
[----:B------:R-:W-:Y:S01]  /*6560*/  R2UR UR16, R7 ;  /* 0x00000000071072ca */ /* 0x000fe200000e0000 */
[----:B------:R-:W-:Y:S01]  /*6570*/  VIADD R24, R24, 0xffffffff ;  /* 0xffffffff18187836 */ /* 0x000fe20000000000 */
[----:B------:R-:W-:Y:S01]  /*6580*/  R2UR UR18, R10 ;  /* 0x000000000a1272ca */ /* 0x000fe200000e0000 */
[----:B------:R-:W-:Y:S01]  /*6590*/  ULDC.64 UR28, c[0x0][0x198] ;  /* 0x00006600001c7ab9 */ /* 0x000fe20000000a00 */
[----:B------:R-:W-:Y:S01]  /*65a0*/  ULDC.64 UR20, c[0x0][0x3f0] ;  /* 0x0000fc0000147ab9 */ /* 0x000fe20000000a00 */
[----:B------:R-:W-:Y:S01]  /*65b0*/  UMOV UR31, 0x30000 ;  /* 0x00030000001f7882 */ /* 0x000fe20000000000 */
[----:B------:R-:W-:Y:S01]  /*65c0*/  @UP0 ULDC.64 UR8, c[0x0][0x390] ;  /* 0x0000e40000080ab9 */ /* 0x000fe20000000a00 */
[----:B------:R-:W1:Y:S01]  /*65d0*/  LDC.64 R18, c[0x0][0x3d0] ;  /* 0x0000f400ff127b82 */ /* 0x000e620000000a00 */
[----:B------:R-:W-:Y:S01]  /*65e0*/  ISETP.GT.AND P6, PT, R24, 0x1, PT ;  /* 0x000000011800780c */ /* 0x000fe20003fc4270 */
[----:B------:R-:W-:Y:S01]  /*65f0*/  UIADD3 UR17, UR17, 0x36000, URZ ;  /* 0x0003600011117890 */ /* 0x000fe2000fffe03f */
[----:B------:R-:W-:Y:S01]  /*6600*/  UMOV UR26, 0x0 ;  /* 0x00000000001a7882 */ /* 0x000fe20000000000 */
[----:B------:R-:W-:-:S02]  /*6610*/  UMOV UR27, 0x10000000 ;  /* 0x10000000001b7882 */ /* 0x000fc40000000000 */
[----:B------:R-:W-:Y:S01]  /*6620*/  ULEA UR16, UR16, UR10, 0xe ;  /* 0x0000000a10107291 */ /* 0x000fe2000f8e703f */
[----:B0-----:R-:W-:Y:S01]  /*6630*/  ISETP.NE.AND P2, PT, R15, 0x1, PT ;  /* 0x000000010f00780c */ /* 0x001fe20003f45270 */
[----:B------:R-:W0:Y:S01]  /*6640*/  LDC R20, c[0x0][0x400] ;  /* 0x00010000ff147b82 */ /* 0x000e220000000800 */
[----:B------:R-:W-:-:S11]  /*6650*/  USHF.L.U32 UR18, UR18, 0x5, URZ ;  /* 0x0000000512127899 */ /* 0x000fd6000800063f */
[----:B------:R-:W-:Y:S01]  /*6660*/  @P2 IMAD.U32 R12, RZ, RZ, UR4 ;  /* 0x00000004ff0c2e24 */ /* 0x000fe2000f8e00ff */
[----:B------:R-:W-:Y:S01]  /*6670*/  ULDC.64 UR4, c[0x0][0x3c8] ;  /* 0x0000f20000047ab9 */ /* 0x000fe20000000a00 */
[----:B-1----:R-:W-:-:S03]  /*6680*/  IMAD R13, R9, R18, R17 ;  /* 0x00000012090d7224 */ /* 0x002fc600078e0211 */
[----:B------:R-:W-:Y:S01]  /*6690*/  @P2 R2UR UR13, R12 ;  /* 0x000000000c0d22ca */ /* 0x000fe200000e0000 */
[C---:B------:R-:W-:Y:S02]  /*66a0*/  IMAD R12, R7.reuse, 0x800, R0 ;  /* 0x00000800070c7824 */ /* 0x040fe400078e0200 */
[----:B------:R-:W-:Y:S02]  /*66b0*/  VIADD R7, R7, 0x1 ;  /* 0x0000000107077836 */ /* 0x000fe40000000000 */
[----:B------:R-:W-:Y:S02]  /*66c0*/  IMAD R21, R12, 0x4, R14 ;  /* 0x000000040c157824 */ /* 0x000fe400078e020e */
[----:B------:R-:W-:Y:S01]  /*66d0*/  IMAD R12, R11, UR5, R16 ;  /* 0x000000050b0c7c24 */ /* 0x000fe2000f8e0210 */
[----:B------:R-:W-:Y:S01]  /*66e0*/  ULDC UR5, c[0x0][0x398] ;  /* 0x0000e60000057ab9 */ /* 0x000fe20000000800 */
[----:B------:R-:W1:Y:S01]  /*66f0*/  LDC.64 R16, c[0x0][0x3e0] ;  /* 0x0000f800ff107b82 */ /* 0x000e620000000a00 */
[----:B------:R-:W-:Y:S01]  /*6700*/  VIADD R14, R10, 0x1 ;  /* 0x000000010a0e7836 */ /* 0x000fe20000000000 */
[----:B------:R-:W-:Y:S01]  /*6710*/  R2UR UR23, R21 ;  /* 0x00000000151772ca */ /* 0x000fe200000e0000 */
[----:B------:R-:W-:Y:S01]  /*6720*/  IMAD.U32 R13, R13, 0x20, R12 ;  /* 0x000000200d0d7824 */ /* 0x000fe200078e000c */
[----:B------:R-:W-:Y:S01]  /*6730*/  UIMAD.WIDE.U32 UR6, UR13, UR8, URZ ;  /* 0x000000080d0672a5 */ /* 0x000fe2000f8e003f */
[----:B0-----:R-:W-:Y:S01]  /*6740*/  IMAD R10, R8, R19, R20 ;  /* 0x00000013080a7224 */ /* 0x001fe200078e0214 */
[----:B------:R-:W-:Y:S01]  /*6750*/  ISETP.NE.AND P2, PT, R14, UR15, PT ;  /* 0x0000000f0e007c0c */ /* 0x000fe2000bf45270 */
[----:B------:R-:W-:Y:S01]  /*6760*/  UIADD3 UR6, -UR13, URZ, URZ ;  /* 0x0000003f0d067290 */ /* 0x000fe2000fffe13f */
[----:B------:R-:W-:Y:S01]  /*6770*/  ISETP.NE.AND P5, PT, R7, 0x9, PT ;  /* 0x000000090700780c */ /* 0x000fe20003fa5270 */
[----:B------:R-:W-:Y:S01]  /*6780*/  UMOV UR14, UR13 ;  /* 0x0000000d000e7c82 */ /* 0x000fe20008000000 */
[----:B------:R-:W-:Y:S01]  /*6790*/  @UP0 USHF.R.U32.HI UR14, URZ, UR9, UR7 ;  /* 0x000000093f0e0299 */ /* 0x000fe20008011607 */
[----:B------:R-:W-:Y:S01]  /*67a0*/  IMAD.U32 R10, R10, 0x400, R13 ;  /* 0x000004000a0a7824 */ /* 0x000fe200078e000d */
[----:B------:R-:W-:Y:S01]  /*67b0*/  UISETP.NE.AND UP0, UPT, UR5, 0x1, UPT ;  /* 0x000000010500788c */ /* 0x000fe2000bf05270 */
[----:B------:R-:W-:Y:S01]  /*67c0*/  IMAD R12, R15, UR6, R22 ;  /* 0x000000060f0c7c24 */ /* 0x000fe2000f8e0216 */
[----:B------:R-:W-:Y:S01]  /*67d0*/  ULDC.64 UR8, c[0x0][0x3c0] ;  /* 0x0000f00000087ab9 */ /* 0x000fe20000000a00 */
[----:B------:R-:W-:Y:S01]  /*67e0*/  VIADD R15, R11, 0x1 ;  /* 0x000000010b0f7836 */ /* 0x000fe20000000000 */
[----:B------:R-:W-:Y:S01]  /*67f0*/  R2UR UR25, R10 ;  /* 0x000000000a1972ca */ /* 0x000fe200000e0000 */
[----:B------:R-:W-:Y:S01]  /*6800*/  UMOV UR22, UR14 ;  /* 0x0000000e00167c82 */ /* 0x000fe20008000000 */
[----:B------:R-:W-:Y:S01]  /*6810*/  R2UR UR19, R12 ;  /* 0x000000000c1372ca */ /* 0x000fe200000e0000 */
[----:B------:R-:W-:Y:S01]  /*6820*/  @P2 IMAD.MOV R15, RZ, RZ, R11 ;  /* 0x000000ffff0f2224 */ /* 0x000fe200078e020b */
[----:B------:R-:W-:Y:S01]  /*6830*/  UIADD3 UR7, -UR14, URZ, URZ ;  /* 0x0000003f0e077290 */ /* 0x000fe2000fffe13f */
[----:B------:R-:W-:Y:S01]  /*6840*/  VIADD R12, R9, 0x1 ;  /* 0x00000001090c7836 */ /* 0x000fe20000000000 */
[----:B------:R-:W-:Y:S01]  /*6850*/  UIADD3 UR6, UP1, UR28, 0xf0, URZ ;  /* 0x000000f01c067890 */ /* 0x000fe2000ff3e03f */
[----:B------:R-:W-:Y:S01]  /*6860*/  VIADD R13, R8, 0x1 ;  /* 0x00000001080d7836 */ /* 0x000fe20000000000 */
[----:B-1----:R-:W-:Y:S01]  /*6870*/  ISETP.NE.AND P3, PT, R15, R16, PT ;  /* 0x000000100f00720c */ /* 0x002fe20003f65270 */
[----:B------:R-:W-:Y:S01]  /*6880*/  @UP0 ULDC UR10, c[0x0][0x39c] ;  /* 0x0000e700000a0ab9 */ /* 0x000fe20000000800 */
[----:B------:R-:W-:Y:S01]  /*6890*/  @UP0 ULDC UR30, c[0x0][0x3a0] ;  /* 0x0000e800001e0ab9 */ /* 0x000fe20000000800 */
[----:B------:R-:W-:Y:S01]  /*68a0*/  UIMAD.WIDE.U32 UR10, UR14, UR10, URZ ;  /* 0x0000000a0e0a72a5 */ /* 0x000fe2000f8e003f */
[----:B------:R-:W-:Y:S01]  /*68b0*/  SEL R10, R14, RZ, P2 ;  /* 0x000000ff0e0a7207 */ /* 0x000fe20001000000 */
[----:B------:R-:W-:Y:S01]  /*68c0*/  UIMAD UR7, UR24, UR7, UR13 ;  /* 0x00000007180772a4 */ /* 0x000fe2000f8e020d */
[----:B------:R-:W-:Y:S01]  /*68d0*/  R2UR UR13, R9 ;  /* 0x00000000090d72ca */ /* 0x000fe200000e0000 */
[----:B------:R-:W-:Y:S01]  /*68e0*/  @UP0 USHF.R.U32.HI UR22, URZ, UR30, UR11 ;  /* 0x0000001e3f160299 */ /* 0x000fe2000801160b */
[----:B------:R-:W-:Y:S01]  /*68f0*/  SEL R7, R7, RZ, P5 ;  /* 0x000000ff07077207 */ /* 0x000fe20002800000 */
[----:B------:R-:W-:Y:S01]  /*6900*/  UIMAD UR19, UR19, UR8, UR12 ;  /* 0x00000008131372a4 */ /* 0x000fe2000f8e020c */
[----:B------:R-:W-:Y:S01]  /*6910*/  R2UR UR12, R11 ;  /* 0x000000000b0c72ca */ /* 0x000fe200000e0000 */
[----:B------:R-:W-:Y:S01]  /*6920*/  UIADD3 UR8, -UR22, URZ, URZ ;  /* 0x0000003f16087290 */ /* 0x000fe2000fffe13f */
[----:B------:R-:W-:Y:S01]  /*6930*/  R2UR UR11, R2 ;  /* 0x00000000020b72ca */ /* 0x000fe200000e0000 */
[----:B------:R-:W-:Y:S01]  /*6940*/  @P3 IMAD.MOV R12, RZ, RZ, R9 ;  /* 0x000000ffff0c3224 */ /* 0x000fe200078e0209 */
[----:B------:R-:W-:Y:S01]  /*6950*/  UIADD3 UR28, UP2, UR28, 0x270, URZ ;  /* 0x000002701c1c7890 */ /* 0x000fe2000ff5e03f */
[----:B------:R-:W-:Y:S01]  /*6960*/  SEL R9, RZ, 0x1, P5 ;  /* 0x00000001ff097807 */ /* 0x000fe20002800000 */
[----:B------:R-:W-:Y:S01]  /*6970*/  UIMAD UR5, UR5, UR8, UR14 ;  /* 0x00000008050572a4 */ /* 0x000fe2000f8e020e */
[----:B------:R-:W-:Y:S01]  /*6980*/  R2UR UR14, R8 ;  /* 0x00000000080e72ca */ /* 0x000fe200000e0000 */
[----:B------:R-:W-:Y:S01]  /*6990*/  UIMAD UR20, UR7, UR9, UR20 ;  /* 0x00000009071472a4 */ /* 0x000fe2000f8e0214 */
[----:B------:R-:W-:Y:S01]  /*69a0*/  ISETP.NE.AND P4, PT, R12, R17, PT ;  /* 0x000000110c00720c */ /* 0x000fe20003f85270 */
[----:B------:R-:W-:Y:S01]  /*69b0*/  UIMAD UR21, UR5, UR4, UR21 ;  /* 0x00000004051572a4 */ /* 0x000fe2000f8e0215 */
[----:B------:R-:W-:Y:S01]  /*69c0*/  LOP3.LUT R6, R6, R9, RZ, 0x3c, !PT ;  /* 0x0000000906067212 */ /* 0x000fe200078e3cff */
[----:B------:R-:W-:Y:S01]  /*69d0*/  UIADD3.X UR7, URZ, UR29, URZ, UP1, !UPT ;  /* 0x0000001d3f077290 */ /* 0x000fe20008ffe43f */
[----:B------:R-:W-:Y:S01]  /*69e0*/  SEL R11, R15, RZ, P3 ;  /* 0x000000ff0f0b7207 */ /* 0x000fe20001800000 */
[----:B------:R-:W-:Y:S01]  /*69f0*/  UPRMT UR4, UR25, 0x5410, URZ ;  /* 0x0000541019047896 */ /* 0x000fe2000800003f */
[----:B------:R-:W-:Y:S01]  /*6a00*/  SEL R9, R12, RZ, P4 ;  /* 0x000000ff0c097207 */ /* 0x000fe20002000000 */
[----:B------:R-:W-:-:S02]  /*6a10*/  UIADD3 UR8, UR23, 0x24000, URZ ;  /* 0x0002400017087890 */ /* 0x000fc4000fffe03f */
[----:B------:R-:W-:Y:S01]  /*6a20*/  UIADD3.X UR29, URZ, UR29, URZ, UP2, !UPT ;  /* 0x0000001d3f1d7290 */ /* 0x000fe200097fe43f */
[----:B------:R-:W-:Y:S01]  /*6a30*/  UMOV UR9, UR17 ;  /* 0x0000001100097c82 */ /* 0x000fe20008000000 */
[----:B------:R-:W-:Y:S02]  /*6a40*/  UMOV UR10, UR18 ;  /* 0x00000012000a7c82 */ /* 0x000fe40008000000 */
[----:B------:R-:W-:Y:S01]  /*6a50*/  @P4 IMAD.MOV R13, RZ, RZ, R8 ;  /* 0x000000ffff0d4224 */ /* 0x000fe200078e0208 */
[----:B------:R1:W-:Y:S03]  /*6a60*/  UTMALDG.5D.IM2COL [UR16], [UR6], UR4 ;  /* 0x00000010060073b4 */ /* 0x0003e60008060004 */
[----:B------:R-:W-:Y:S01]  /*6a70*/  IMAD.MOV.U32 R8, RZ, RZ, R13 ;  /* 0x000000ffff087224 */ /* 0x000fe200078e000d */
[----:B------:R1:W-:Y:S02]  /*6a80*/  UTMALDG.5D.MULTICAST [UR8], [UR28], UR31, desc[UR26] ;  /* 0x00001a081c0073b4 */ /* 0x0003e4000802181f */
[----:B-1----:R-:W-:Y:S05]  /*6a90*/  @P6 BRA `(.L_x_155) ;  /* 0xfffffff800486947 */ /* 0x002fea000383ffff */
.L_x_151:
[----:B------:R-:W-:Y:S01]  /*6aa0*/  ISETP.GE.U32.AND P2, PT, R5, 0x9, PT ;  /* 0x000000090500780c */ /* 0x000fe20003f46070 */
[----:B------:R-:W-:Y:S05]  /*6ab0*/  WARPSYNC.ALL ;  /* 0x0000000000007948 */ /* 0x000fea0003800000 */
[----:B------:R-:W-:-:S07]  /*6ac0*/  ELECT P1, URZ, PT ;  /* 0x00000000003f782f */ /* 0x000fce0003820000 */
[----:B0-----:R-:W-:-:S05]  /*6ad0*/  @P2 IMAD.WIDE.U32 R6, R5, 0x38e38e39, RZ ;  /* 0x38e38e3905062825 */ /* 0x001fca00078e00ff */
[----:B--2--5:R-:W-:-:S04]  /*6ae0*/  @P2 SHF.R.U32.HI R0, RZ, 0x1, R7 ;  /* 0x00000001ff002819 */ /* 0x024fc80000011607 */
[----:B------:R-:W-:-:S04]  /*6af0*/  @P2 LOP3.LUT R0, R0, 0x1, RZ, 0xc0, !PT ;  /* 0x0000000100002812 */ /* 0x000fc800078ec0ff */
[----:B------:R-:W-:Y:S01]  /*6b00*/  @P2 ISETP.NE.U32.AND P0, PT, R0, 0x1, PT ;  /* 0x000000010000280c */ /* 0x000fe20003f05070 */
[----:B------:R-:W-:-:S12]  /*6b10*/  @!P1 EXIT ;  /* 0x000000000000994d */ /* 0x000fd80003800000 */
[----:B------:R-:W-:Y:S01]  /*6b20*/  LOP3.LUT R3, R3, 0x2, RZ, 0xfc, !PT ;  /* 0x0000000203037812 */ /* 0x000fe200078efcff */
[----:B------:R-:W-:Y:S01]  /*6b30*/  IMAD.MOV.U32 R0, RZ, RZ, 0x1 ;  /* 0x00000001ff007424 */ /* 0x000fe200078e00ff */
[----:B------:R-:W-:Y:S02]  /*6b40*/  @P2 ISETP.NE.U32.AND.EX P0, PT, RZ, RZ, PT, P0 ;  /* 0x000000ffff00220c */ /* 0x000fe40003f05100 */
[----:B------:R-:W-:Y:S02]  /*6b50*/  ISETP.NE.AND P1, PT, R3, 0x3, PT ;  /* 0x000000030300780c */ /* 0x000fe40003f25270 */
[----:B------:R-:W-:-:S11]  /*6b60*/  @P2 SEL R0, RZ, 0x1, !P0 ;  /* 0x00000001ff002807 */ /* 0x000fd60004000000 */
[----:B------:R-:W-:Y:S05]  /*6b70*/  @!P1 BRA `(.L_x_156) ;  /* 0x0000000000049947 */ /* 0x000fea0003800000 */
[----:B------:R-:W-:Y:S01]  /*6b80*/  BPT.TRAP 0x1 ;  /* 0x000000040000795c */ /* 0x000fe20000300000 */
.L_x_156:
[----:B------:R-:W0:Y:S01]  /*6b90*/  S2R R7, SR_CgaCtaId ;  /* 0x0000000000077919 */ /* 0x000e220000008800 */
[----:B------:R-:W-:Y:S01]  /*6ba0*/  IMAD.WIDE.U32 R2, R5, 0x38e38e39, RZ ;  /* 0x38e38e3905027825 */ /* 0x000fe200078e00ff */
[----:B------:R-:W-:-:S04]  /*6bb0*/  MOV R4, 0x400 ;  /* 0x0000040000047802 */ /* 0x000fc80000000f00 */
[----:B------:R-:W-:-:S05]  /*6bc0*/  SHF.R.U32.HI R2, RZ, 0x1, R3 ;  /* 0x00000001ff027819 */ /* 0x000fca0000011603 */
[----:B------:R-:W-:Y:S01]  /*6bd0*/  IMAD R5, R2, -0x9, R5 ;  /* 0xfffffff702057824 */ /* 0x000fe200078e0205 */
[----:B0-----:R-:W-:-:S05]  /*6be0*/  LEA R4, R7, R4, 0x18 ;  /* 0x0000000407047211 */ /* 0x001fca00078ec0ff */
[----:B------:R-:W-:Y:S01]  /*6bf0*/  VIADD R2, R4, 0x36048 ;  /* 0x0003604804027836 */ /* 0x000fe20000000000 */
[----:B------:R-:W-:-:S03]  /*6c00*/  SHF.L.U32 R4, R0, 0x1f, RZ ;  /* 0x0000001f00047819 */ /* 0x000fc600000006ff */
[----:B------:R-:W-:-:S07]  /*6c10*/  IMAD R3, R5, 0x8, R2 ;  /* 0x0000000805037824 */ /* 0x000fce00078e0202 */
.L_x_157:
[----:B0-----:R0:W1:Y:S02]  /*6c20*/  SYNCS.PHASECHK.TRANS64.TRYWAIT P0, [R3+URZ], R4 ;  /* 0x00000004030075a7 */ /* 0x001064000800017f */
[----:B-1----:R-:W-:Y:S05]  /*6c30*/  @!P0 NANOSLEEP.SYNCS 0x989680 ;  /* 0x009896800000895d */ /* 0x002fea0003900000 */
[----:B------:R-:W1:Y:S02]  /*6c40*/  @!P0 SYNCS.PHASECHK.TRANS64 P0, [R3+URZ], R4 ;  /* 0x00000004030085a7 */ /* 0x000e64000800007f */
[----:B-1----:R-:W-:Y:S05]  /*6c50*/  @!P0 BRA `(.L_x_157) ;  /* 0xfffffffc00f08947 */ /* 0x002fea000383ffff */
[----:B------:R-:W-:-:S05]  /*6c60*/  VIADD R5, R5, 0x1 ;  /* 0x0000000105057836 */ /* 0x000fca0000000000 */
[----:B------:R-:W-:-:S04]  /*6c70*/  ISETP.NE.AND P0, PT, R5, 0x9, PT ;  /* 0x000000090500780c */ /* 0x000fc80003f05270 */
[----:B0-----:R-:W-:Y:S02]  /*6c80*/  SEL R3, RZ, 0x1, P0 ;  /* 0x00000001ff037807 */ /* 0x001fe40000000000 */
[----:B------:R-:W-:Y:S02]  /*6c90*/  SEL R5, R5, RZ, P0 ;  /* 0x000000ff05057207 */ /* 0x000fe40000000000 */
[----:B------:R-:W-:-:S03]  /*6ca0*/  LOP3.LUT R7, R0, R3, RZ, 0x3c, !PT ;  /* 0x0000000300077212 */ /* 0x000fc600078e3cff */
[----:B------:R-:W-:Y:S01]  /*6cb0*/  IMAD R0, R5, 0x8, R2 ;  /* 0x0000000805007824 */ /* 0x000fe200078e0202 */
[----:B------:R-:W-:-:S07]  /*6cc0*/  SHF.L.U32 R3, R7, 0x1f, RZ ;  /* 0x0000001f07037819 */ /* 0x000fce00000006ff */
.L_x_158:
        /* <DEDUP_REMOVED lines=11> */
.L_x_159:
        /* <DEDUP_REMOVED lines=11> */
.L_x_160:
        /* <DEDUP_REMOVED lines=11> */
.L_x_161:
        /* <DEDUP_REMOVED lines=11> */
.L_x_162:
        /* <DEDUP_REMOVED lines=11> */
.L_x_163:
        /* <DEDUP_REMOVED lines=11> */
.L_x_164:
        /* <DEDUP_REMOVED lines=11> */
.L_x_165:
[----:B0-----:R0:W1:Y:S02]  /*71a0*/  SYNCS.PHASECHK.TRANS64.TRYWAIT P0, [R5+URZ], R0 ;  /* 0x00000000050075a7 */ /* 0x001064000800017f */
[----:B-1----:R-:W-:Y:S05]  /*71b0*/  @!P0 NANOSLEEP.SYNCS 0x989680 ;  /* 0x009896800000895d */ /* 0x002fea0003900000 */
[----:B------:R-:W1:Y:S02]  /*71c0*/  @!P0 SYNCS.PHASECHK.TRANS64 P0, [R5+URZ], R0 ;  /* 0x00000000050085a7 */ /* 0x000e64000800007f */
[----:B-1----:R-:W-:Y:S05]  /*71d0*/  @P0 EXIT ;  /* 0x000000000000094d */ /* 0x002fea0003800000 */
[----:B------:R-:W-:Y:S05]  /*71e0*/  BRA `(.L_x_165) ;  /* 0xfffffffc00ec7947 */ /* 0x000fea000383ffff */
.L_x_166:
[----:B------:R-:W-:-:S00]  /*71f0*/  BRA `(.L_x_166) ;  /* 0xfffffffc00fc7947 */ /* 0x000fc0000383ffff */
[----:B------:R-:W-:-:S00]  /*7200*/  NOP ;  /* 0x0000000000007918 */ /* 0x000fc00000000000 */
[----:B------:R-:W-:-:S00]  /*7210*/  NOP ;  /* 0x0000000000007918 */ /* 0x000fc00000000000 */
[----:B------:R-:W-:-:S00]  /*7220*/  NOP ;  /* 0x0000000000007918 */ /* 0x000fc00000000000 */
[----:B------:R-:W-:-:S00]  /*7230*/  NOP ;  /* 0x0000000000007918 */ /* 0x000fc00000000000 */
[----:B------:R-:W-:-:S00]  /*7240*/  NOP ;  /* 0x0000000000007918 */ /* 0x000fc00000000000 */
[----:B------:R-:W-:-:S00]  /*7250*/  NOP ;  /* 0x0000000000007918 */ /* 0x000fc00000000000 */
[----:B------:R-:W-:-:S00]  /*7260*/  NOP ;  /* 0x0000000000007918 */ /* 0x000fc00000000000 */
[----:B------:R-:W-:-:S00]  /*7270*/  NOP ;  /* 0x0000000000007918 */ /* 0x000fc00000000000 */
.L_x_167:


//--------------------- .nv.shared._ZN7cutlass13device_kernelINS_4conv6kernel13ConvUniversalINS1_16ConvProblemShapeILNS1_8OperatorE0ELi3EEENS1_10collective14CollectiveConvINS1_46MainloopSm90TmaGmmaWarpSpecializedImplicitGemmILS5_0ELi9ELi3EN4cute5tupleIJNSA_1CILi2EEENSC_ILi1EEESE_EEENS1_36KernelImplicitTmaWarpSpecializedSm90ELi1EEENSB_IJNSC_ILi128EEENSC_ILi64EEENSB_IJNSC_ILi32EEEEEEEEENS_10tfloat32_tESN_NSA_8TiledMMAINSA_8MMA_AtomIJNSA_4SM904GMMA29MMA_64x64x8_F32TF32TF32_SS_TNILNSR_7ScaleInE1ELST_1EEEEEENSA_6LayoutINSB_IJSE_SE_SE_EEENSB_IJNSC_ILi0EEESY_SY_EEEEENSB_IJNSA_10UnderscoreES11_S11_EEEEENS7_6detail26Sm90ImplicitGemmTileTraitsINSA_20SM90_TMA_LOAD_IM2COLENSA_14ComposedLayoutINSA_7SwizzleILi3ELi4ELi3EEENSA_18smem_ptr_flag_bitsILi32EEENSW_INSB_IJNSB_IJNSC_ILi8EEENSC_ILi16EEEEEENSB_IJSK_SE_EEENSB_IJSE_NSC_ILi9EEEEEEEEENSB_IJNSB_IJSK_NSC_ILi256EEEEEENSB_IJSE_SY_EEENSB_IJSY_NSC_ILi4096EEEEEEEEEEEEEvEENS15_INSA_23SM90_TMA_LOAD_MULTICASTENS17_IS19_S1B_NSW_INSB_IJNSB_IJS1C_S1C_EEES1F_S1H_EEENSB_IJS1K_S1L_NSB_IJSY_NSC_ILi2048EEEEEEEEEEEEEvEEEENS_8epilogue10collective6detail29Sm90TmaWarpSpecializedAdapterINS23_15DefaultEpilogueISN_NSB_IJNSB_IJllllEEESE_SY_EEES28_NS22_6thread17LinearCombinationISN_Li1EffLNS29_9ScaleType4KindE0ELNS_15FloatRoundStyleE2ESN_EENS_4gemm15EpilogueDefaultEEEEEvvEEEEvNT_6ParamsE --------------------------
	.section	.nv.shared._ZN7cutlass13device_kernelINS_4conv6kernel13ConvUniversalINS1_16ConvProblemShapeILNS1_8OperatorE0ELi3EEENS1_10collective14CollectiveConvINS1_46MainloopSm90TmaGmmaWarpSpecializedImplicitGemmILS5_0ELi9ELi3EN4cute5tupleIJNSA_1CILi2EEENSC_ILi1EEESE_EEENS1_36KernelImplicitTmaWarpSpecializedSm90ELi1EEENSB_IJNSC_ILi128EEENSC_ILi64EEENSB_IJNSC_ILi32EEEEEEEEENS_10tfloat32_tESN_NSA_8TiledMMAINSA_8MMA_AtomIJNSA_4SM904GMMA29MMA_64x64x8_F32TF32TF32_SS_TNILNSR_7ScaleInE1ELST_1EEEEEENSA_6LayoutINSB_IJSE_SE_SE_EEENSB_IJNSC_ILi0EEESY_SY_EEEEENSB_IJNSA_10UnderscoreES11_S11_EEEEENS7_6detail26Sm90ImplicitGemmTileTraitsINSA_20SM90_TMA_LOAD_IM2COLENSA_14ComposedLayoutINSA_7SwizzleILi3ELi4ELi3EEENSA_18smem_ptr_flag_bitsILi32EEENSW_INSB_IJNSB_IJNSC_ILi8EEENSC_ILi16EEEEEENSB_IJSK_SE_EEENSB_IJSE_NSC_ILi9EEEEEEEEENSB_IJNSB_IJSK_NSC_ILi256EEEEEENSB_IJSE_SY_EEENSB_IJSY_NSC_ILi4096EEEEEEEEEEEEEvEENS15_INSA_23SM90_TMA_LOAD_MULTICASTENS17_IS19_S1B_NSW_INSB_IJNSB_IJS1C_S1C_EEES1F_S1H_EEENSB_IJS1K_S1L_NSB_IJSY_NSC_ILi2048EEEEEEEEEEEEEvEEEENS_8epilogue10collective6detail29Sm90TmaWarpSpecializedAdapterINS23_15DefaultEpilogueISN_NSB_IJNSB_IJllllEEESE_SY_EEES28_NS22_6thread17LinearCombinationISN_Li1EffLNS29_9ScaleType4KindE0ELNS_15FloatRoundStyleE2ESN_EENS_4gemm15EpilogueDefaultEEEEEvvEEEEvNT_6ParamsE,"aw",@nobits
	.sectionflags	@""
	.align	16
	.zero		1024


//--------------------- .nv.shared.reserved.0     --------------------------
	.section	.nv.shared.reserved.0,"aw",@nobits
	.weak		__nv_reservedSMEM_offset_0_alias
	.size		__nv_reservedSMEM_offset_0_alias, 0, 0
	.other		__nv_reservedSMEM_offset_0_alias,@"STO_CUDA_RESERVED_SHARED STV_DEFAULT"
__nv_reservedSMEM_offset_0_alias:
	.zero		0


//--------------------- .nv.global                --------------------------
	.section	.nv.global,"aw",@nobits
.nv.global:
	.type		_ZN39_INTERNAL_4c00b89e_4_k_cu_98f6b16f_29334cute1_E,@object
	.size		_ZN39_INTERNAL_4c00b89e_4_k_cu_98f6b16f_29334cute1_E,(_ZN39_INTERNAL_4c00b89e_4_k_cu_98f6b16f_29334cuda3std3__45__cpo6cbeginE - _ZN39_INTERNAL_4c00b89e_4_k_cu_98f6b16f_29334cute1_E)
_ZN39_INTERNAL_4c00b89e_4_k_cu_98f6b16f_29334cute1_E:
	.zero		1
	.type		_ZN39_INTERNAL_4c00b89e_4_k_cu_98f6b16f_29334cuda3std3__45__cpo6cbeginE,@object
	.size		_ZN39_INTERNAL_4c00b89e_4_k_cu_98f6b16f_29334cuda3std3__45__cpo6cbeginE,(_ZN39_INTERNAL_4c00b89e_4_k_cu_98f6b16f_29334cuda3std3__48in_placeE - _ZN39_INTERNAL_4c00b89e_4_k_cu_98f6b16f_29334cuda3std3__45__cpo6cbeginE)
_ZN39_INTERNAL_4c00b89e_4_k_cu_98f6b16f_29334cuda3std3__45__cpo6cbeginE:
	.zero		1
	.type		_ZN39_INTERNAL_4c00b89e_4_k_cu_98f6b16f_29334cuda3std3__48in_placeE,@object
	.size		_ZN39_INTERNAL_4c00b89e_4_k_cu_98f6b16f_29334cuda3std3__48in_placeE,(_ZN39_INTERNAL_4c00b89e_4_k_cu_98f6b16f_29334cuda3std6ranges3__45__cpo9iter_moveE - _ZN39_INTERNAL_4c00b89e_4_k_cu_98f6b16f_29334cuda3std3__48in_placeE)
_ZN39_INTERNAL_4c00b89e_4_k_cu_98f6b16f_29334cuda3std3__48in_placeE:
	.zero		1
	.type		_ZN39_INTERNAL_4c00b89e_4_k_cu_98f6b16f_29334cuda3std6ranges3__45__cpo9iter_moveE,@object
	.size		_ZN39_INTERNAL_4c00b89e_4_k_cu_98f6b16f_29334cuda3std6ranges3__45__cpo9iter_moveE,(_ZN39_INTERNAL_4c00b89e_4_k_cu_98f6b16f_29334cuda3std3__45__cpo5beginE - _ZN39_INTERNAL_4c00b89e_4_k_cu_98f6b16f_29334cuda3std6ranges3__45__cpo9iter_moveE)
_ZN39_INTERNAL_4c00b89e_4_k_cu_98f6b16f_29334cuda3std6ranges3__45__cpo9iter_moveE:
	.zero		1
	.type		_ZN39_INTERNAL_4c00b89e_4_k_cu_98f6b16f_29334cuda3std3__45__cpo5beginE,@object
	.size		_ZN39_INTERNAL_4c00b89e_4_k_cu_98f6b16f_29334cuda3std3__45__cpo5beginE,(_ZN39_INTERNAL_4c00b89e_4_k_cu_98f6b16f_29334cuda3std3__441_GLOBAL__N__4c00b89e_4_k_cu_98f6b16f_29336ignoreE - _ZN39_INTERNAL_4c00b89e_4_k_cu_98f6b16f_29334cuda3std3__45__cpo5beginE)
_ZN39_INTERNAL_4c00b89e_4_k_cu_98f6b16f_29334cuda3std3__45__cpo5beginE:
	.zero		1
	.type		_ZN39_INTERNAL_4c00b89e_4_k_cu_98f6b16f_29334cuda3std3__441_GLOBAL__N__4c00b89e_4_k_cu_98f6b16f_29336ignoreE,@object
	.size		_ZN39_INTERNAL_4c00b89e_4_k_cu_98f6b16f_29334cuda3std3__441_GLOBAL__N__4c00b89e_4_k_cu_98f6b16f_29336ignoreE,(_ZN39_INTERNAL_4c00b89e_4_k_cu_98f6b16f_29334cute7productE - _ZN39_INTERNAL_4c00b89e_4_k_cu_98f6b16f_29334cuda3std3__441_GLOBAL__N__4c00b89e_4_k_cu_98f6b16f_29336ignoreE)
_ZN39_INTERNAL_4c00b89e_4_k_cu_98f6b16f_29334cuda3std3__441_GLOBAL__N__4c00b89e_4_k_cu_98f6b16f_29336ignoreE:
	.zero		1
	.type		_ZN39_INTERNAL_4c00b89e_4_k_cu_98f6b16f_29334cute7productE,@object
	.size		_ZN39_INTERNAL_4c00b89e_4_k_cu_98f6b16f_29334cute7productE,(_ZN39_INTERNAL_4c00b89e_4_k_cu_98f6b16f_29334cuda3std3__45__cpo3endE - _ZN39_INTERNAL_4c00b89e_4_k_cu_98f6b16f_29334cute7productE)
_ZN39_INTERNAL_4c00b89e_4_k_cu_98f6b16f_29334cute7productE:
	.zero		1
	.type		_ZN39_INTERNAL_4c00b89e_4_k_cu_98f6b16f_29334cuda3std3__45__cpo3endE,@object
	.size		_ZN39_INTERNAL_4c00b89e_4_k_cu_98f6b16f_29334cuda3std3__45__cpo3endE,(_ZN39_INTERNAL_4c00b89e_4_k_cu_98f6b16f_29334cuda3std3__419piecewise_constructE - _ZN39_INTERNAL_4c00b89e_4_k_cu_98f6b16f_29334cuda3std3__45__cpo3endE)
_ZN39_INTERNAL_4c00b89e_4_k_cu_98f6b16f_29334cuda3std3__45__cpo3endE:
	.zero		1
	.type		_ZN39_INTERNAL_4c00b89e_4_k_cu_98f6b16f_29334cuda3std3__419piecewise_constructE,@object
	.size		_ZN39_INTERNAL_4c00b89e_4_k_cu_98f6b16f_29334cuda3std3__419piecewise_constructE,(_ZN39_INTERNAL_4c00b89e_4_k_cu_98f6b16f_29334cuda3std3__45__cpo4cendE - _ZN39_INTERNAL_4c00b89e_4_k_cu_98f6b16f_29334cuda3std3__419piecewise_constructE)
_ZN39_INTERNAL_4c00b89e_4_k_cu_98f6b16f_29334cuda3std3__419piecewise_constructE:
	.zero		1
	.type		_ZN39_INTERNAL_4c00b89e_4_k_cu_98f6b16f_29334cuda3std3__45__cpo4cendE,@object
	.size		_ZN39_INTERNAL_4c00b89e_4_k_cu_98f6b16f_29334cuda3std3__45__cpo4cendE,(_ZN39_INTERNAL_4c00b89e_4_k_cu_98f6b16f_29334cuda3std6ranges3__45__cpo4swapE - _ZN39_INTERNAL_4c00b89e_4_k_cu_98f6b16f_29334cuda3std3__45__cpo4cendE)
_ZN39_INTERNAL_4c00b89e_4_k_cu_98f6b16f_29334cuda3std3__45__cpo4cendE:
	.zero		1
	.type		_ZN39_INTERNAL_4c00b89e_4_k_cu_98f6b16f_29334cuda3std6ranges3__45__cpo4swapE,@object
	.size		_ZN39_INTERNAL_4c00b89e_4_k_cu_98f6b16f_29334cuda3std6ranges3__45__cpo4swapE,(.L_7 - _ZN39_INTERNAL_4c00b89e_4_k_cu_98f6b16f_29334cuda3std6ranges3__45__cpo4swapE)
_ZN39_INTERNAL_4c00b89e_4_k_cu_98f6b16f_29334cuda3std6ranges3__45__cpo4swapE:
	.zero		1
.L_7:


//--------------------- .nv.constant0._ZN7cutlass13device_kernelINS_4conv6kernel13ConvUniversalINS1_16ConvProblemShapeILNS1_8OperatorE0ELi3EEENS1_10collective14CollectiveConvINS1_46MainloopSm90TmaGmmaWarpSpecializedImplicitGemmILS5_0ELi9ELi3EN4cute5tupleIJNSA_1CILi2EEENSC_ILi1EEESE_EEENS1_36KernelImplicitTmaWarpSpecializedSm90ELi1EEENSB_IJNSC_ILi128EEENSC_ILi64EEENSB_IJNSC_ILi32EEEEEEEEENS_10tfloat32_tESN_NSA_8TiledMMAINSA_8MMA_AtomIJNSA_4SM904GMMA29MMA_64x64x8_F32TF32TF32_SS_TNILNSR_7ScaleInE1ELST_1EEEEEENSA_6LayoutINSB_IJSE_SE_SE_EEENSB_IJNSC_ILi0EEESY_SY_EEEEENSB_IJNSA_10UnderscoreES11_S11_EEEEENS7_6detail26Sm90ImplicitGemmTileTraitsINSA_20SM90_TMA_LOAD_IM2COLENSA_14ComposedLayoutINSA_7SwizzleILi3ELi4ELi3EEENSA_18smem_ptr_flag_bitsILi32EEENSW_INSB_IJNSB_IJNSC_ILi8EEENSC_ILi16EEEEEENSB_IJSK_SE_EEENSB_IJSE_NSC_ILi9EEEEEEEEENSB_IJNSB_IJSK_NSC_ILi256EEEEEENSB_IJSE_SY_EEENSB_IJSY_NSC_ILi4096EEEEEEEEEEEEEvEENS15_INSA_23SM90_TMA_LOAD_MULTICASTENS17_IS19_S1B_NSW_INSB_IJNSB_IJS1C_S1C_EEES1F_S1H_EEENSB_IJS1K_S1L_NSB_IJSY_NSC_ILi2048EEEEEEEEEEEEEvEEEENS_8epilogue10collective6detail29Sm90TmaWarpSpecializedAdapterINS23_15DefaultEpilogueISN_NSB_IJNSB_IJllllEEESE_SY_EEES28_NS22_6thread17LinearCombinationISN_Li1EffLNS29_9ScaleType4KindE0ELNS_15FloatRoundStyleE2ESN_EENS_4gemm15EpilogueDefaultEEEEEvvEEEEvNT_6ParamsE --------------------------
	.section	.nv.constant0._ZN7cutlass13device_kernelINS_4conv6kernel13ConvUniversalINS1_16ConvProblemShapeILNS1_8OperatorE0ELi3EEENS1_10collective14CollectiveConvINS1_46MainloopSm90TmaGmmaWarpSpecializedImplicitGemmILS5_0ELi9ELi3EN4cute5tupleIJNSA_1CILi2EEENSC_ILi1EEESE_EEENS1_36KernelImplicitTmaWarpSpecializedSm90ELi1EEENSB_IJNSC_ILi128EEENSC_ILi64EEENSB_IJNSC_ILi32EEEEEEEEENS_10tfloat32_tESN_NSA_8TiledMMAINSA_8MMA_AtomIJNSA_4SM904GMMA29MMA_64x64x8_F32TF32TF32_SS_TNILNSR_7ScaleInE1ELST_1EEEEEENSA_6LayoutINSB_IJSE_SE_SE_EEENSB_IJNSC_ILi0EEESY_SY_EEEEENSB_IJNSA_10UnderscoreES11_S11_EEEEENS7_6detail26Sm90ImplicitGemmTileTraitsINSA_20SM90_TMA_LOAD_IM2COLENSA_14ComposedLayoutINSA_7SwizzleILi3ELi4ELi3EEENSA_18smem_ptr_flag_bitsILi32EEENSW_INSB_IJNSB_IJNSC_ILi8EEENSC_ILi16EEEEEENSB_IJSK_SE_EEENSB_IJSE_NSC_ILi9EEEEEEEEENSB_IJNSB_IJSK_NSC_ILi256EEEEEENSB_IJSE_SY_EEENSB_IJSY_NSC_ILi4096EEEEEEEEEEEEEvEENS15_INSA_23SM90_TMA_LOAD_MULTICASTENS17_IS19_S1B_NSW_INSB_IJNSB_IJS1C_S1C_EEES1F_S1H_EEENSB_IJS1K_S1L_NSB_IJSY_NSC_ILi2048EEEEEEEEEEEEEvEEEENS_8epilogue10collective6detail29Sm90TmaWarpSpecializedAdapterINS23_15DefaultEpilogueISN_NSB_IJNSB_IJllllEEESE_SY_EEES28_NS22_6thread17LinearCombinationISN_Li1EffLNS29_9ScaleType4KindE0ELNS_15FloatRoundStyleE2ESN_EENS_4gemm15EpilogueDefaultEEEEEvvEEEEvNT_6ParamsE,"a",@progbits
	.sectionflags	@""
	.align	4
.nv.constant0._ZN7cutlass13device_kernelINS_4conv6kernel13ConvUniversalINS1_16ConvProblemShapeILNS1_8OperatorE0ELi3EEENS1_10collective14CollectiveConvINS1_46MainloopSm90TmaGmmaWarpSpecializedImplicitGemmILS5_0ELi9ELi3EN4cute5tupleIJNSA_1CILi2EEENSC_ILi1EEESE_EEENS1_36KernelImplicitTmaWarpSpecializedSm90ELi1EEENSB_IJNSC_ILi128EEENSC_ILi64EEENSB_IJNSC_ILi32EEEEEEEEENS_10tfloat32_tESN_NSA_8TiledMMAINSA_8MMA_AtomIJNSA_4SM904GMMA29MMA_64x64x8_F32TF32TF32_SS_TNILNSR_7ScaleInE1ELST_1EEEEEENSA_6LayoutINSB_IJSE_SE_SE_EEENSB_IJNSC_ILi0EEESY_SY_EEEEENSB_IJNSA_10UnderscoreES11_S11_EEEEENS7_6detail26Sm90ImplicitGemmTileTraitsINSA_20SM90_TMA_LOAD_IM2COLENSA_14ComposedLayoutINSA_7SwizzleILi3ELi4ELi3EEENSA_18smem_ptr_flag_bitsILi32EEENSW_INSB_IJNSB_IJNSC_ILi8EEENSC_ILi16EEEEEENSB_IJSK_SE_EEENSB_IJSE_NSC_ILi9EEEEEEEEENSB_IJNSB_IJSK_NSC_ILi256EEEEEENSB_IJSE_SY_EEENSB_IJSY_NSC_ILi4096EEEEEEEEEEEEEvEENS15_INSA_23SM90_TMA_LOAD_MULTICASTENS17_IS19_S1B_NSW_INSB_IJNSB_IJS1C_S1C_EEES1F_S1H_EEENSB_IJS1K_S1L_NSB_IJSY_NSC_ILi2048EEEEEEEEEEEEEvEEEENS_8epilogue10collective6detail29Sm90TmaWarpSpecializedAdapterINS23_15DefaultEpilogueISN_NSB_IJNSB_IJllllEEESE_SY_EEES28_NS22_6thread17LinearCombinationISN_Li1EffLNS29_9ScaleType4KindE0ELNS_15FloatRoundStyleE2ESN_EENS_4gemm15EpilogueDefaultEEEEEvvEEEEvNT_6ParamsE:
	.zero		1664


//--------------------- SYMBOLS --------------------------

	.type		.nv.reservedSmem.offset0,@object
	.size		.nv.reservedSmem.offset0,0x4
